def gluon_tcgen05(
    a_ptr,
    b_ptr,
    c_ptr,
    M,
    N,
    K,
    stride_am,
    stride_bk,
    stride_cm,
    BLOCK_M: gl.constexpr,
    BLOCK_N: gl.constexpr,
    BLOCK_K: gl.constexpr,
    DTYPE: gl.constexpr,
    A_LAYOUT: gl.constexpr,
    B_LAYOUT: gl.constexpr,
    C_LAYOUT: gl.constexpr,
    B_SHAPE: gl.constexpr,
    TMEM_LAYOUT: gl.constexpr,
    TMEM_REG: gl.constexpr,
    TRANS_B: gl.constexpr,
    NUM_BUFFERS: gl.constexpr,
):
    a_desc = tma.make_tensor_descriptor(
        a_ptr, [M, K], [stride_am, 1], [BLOCK_M, BLOCK_K], A_LAYOUT
    )
    b_desc = tma.make_tensor_descriptor(
        b_ptr,
        [N, K] if TRANS_B else [K, N],
        [stride_bk, 1],
        B_SHAPE,
        B_LAYOUT,
    )
    c_desc = tma.make_tensor_descriptor(
        c_ptr, [M, N], [stride_cm, 1], [BLOCK_M, BLOCK_N], C_LAYOUT
    )

    a_bufs = gl.allocate_shared_memory(
        DTYPE, [NUM_BUFFERS, BLOCK_M, BLOCK_K], A_LAYOUT
    )
    b_bufs = gl.allocate_shared_memory(DTYPE, [NUM_BUFFERS] + B_SHAPE, B_LAYOUT)

    pid_m = gl.program_id(0)
    pid_n = gl.program_id(1)
    off_m = pid_m * BLOCK_M
    off_n = pid_n * BLOCK_N

    tma_bars = gl.allocate_shared_memory(
        gl.int64, [NUM_BUFFERS, 1], mbarrier.MBarrierLayout()
    )
    mma_bars = gl.allocate_shared_memory(
        gl.int64, [NUM_BUFFERS, 1], mbarrier.MBarrierLayout()
    )
    for i in gl.static_range(NUM_BUFFERS):
        mbarrier.init(tma_bars.index(i), count=1)
        mbarrier.init(mma_bars.index(i), count=1)

    acc_tmem = allocate_tensor_memory(gl.float32, [BLOCK_M, BLOCK_N], TMEM_LAYOUT)
    idx = 0
    phase = 0
    use_acc = False
    for k in range(0, K, BLOCK_K):
        a = a_bufs.index(idx)
        b = b_bufs.index(idx)
        tma_bar = tma_bars.index(idx)
        mma_bar = mma_bars.index(idx)
        mbarrier.expect(
            tma_bar, a_desc.block_type.nbytes + b_desc.block_type.nbytes
        )
        tma.async_copy_global_to_shared(a_desc, [off_m, k], tma_bar, a)
        tma.async_copy_global_to_shared(
            b_desc, [off_n, k] if TRANS_B else [k, off_n], tma_bar, b
        )
        mbarrier.wait(tma_bar, phase=phase)

        if TRANS_B:
            b = b.permute((1, 0))
        tcgen05_mma(a, b, acc_tmem, use_acc=use_acc)
        tcgen05_commit(mma_bar)
        mbarrier.wait(mma_bar, phase=phase)
        use_acc = True

        idx += 1
        if idx == NUM_BUFFERS:
            idx = 0
            phase ^= 1

    for i in gl.static_range(NUM_BUFFERS):
        mbarrier.invalidate(tma_bars.index(i))
        mbarrier.invalidate(mma_bars.index(i))

    acc = acc_tmem.load(TMEM_REG)
    c_smem = gl.allocate_shared_memory(DTYPE, [BLOCK_M, BLOCK_N], C_LAYOUT)
    c_smem.store(acc.to(DTYPE))
    fence_async_shared()
    tma.async_copy_shared_to_global(c_desc, [off_m, off_n], c_smem)
    tma.store_wait(pendings=0)

# config = {"BLOCK_K": 64, "BLOCK_M": 64, "BLOCK_N": 128, "arch": "sm_100", "dtype": "bf16", "num_buffers": 4, "num_warps": 8, "trans_b": 1}
# arch = sm_100


// ===== COMPILED SASS (sm_100a) =====

	.target	sm_100a

	.elftype	@"ET_EXEC"


//--------------------- .note.nv.tkinfo           --------------------------
	.section	.note.nv.tkinfo,"",@"SHT_NOTE"
	.sectionflags	@"SHF_NOTE_NV_TKINFO"
	.tkinfo
        /*0018*/ 	.word	0x00000081
        /*0030*/ 	.string	""
        /*0030*/ 	.string	"ptxas-blackwell"
        /*0030*/ 	.string	"Cuda compilation tools, release 12.9, V12.9.86"
        /*0030*/ 	.string	"Build cuda_12.9.r12.9/compiler.36037853_0"
        /*0030*/ 	.string	"-v  -suppress-debug-info  -lineinfo  -arch sm_100a "



//--------------------- .note.nv.cuver            --------------------------
	.section	.note.nv.cuver,"",@"SHT_NOTE"
	.sectionflags	@"SHF_NOTE_NV_CUVER"
        /*0018*/ 	.short	0x0001
        /*001a*/ 	.short	0x0064
        /*001c*/ 	.short	0x0001
        /*001e*/ 	.short	0x0000
        /*0020*/ 	.short	0x0001
        /*0022*/ 	.short	0x0000


//--------------------- .nv.info                  --------------------------
	.section	.nv.info,"",@"SHT_CUDA_INFO"
	.align	4


	//----- nvinfo : EIATTR_REGCOUNT
	.align		4
        /*0000*/ 	.byte	0x04, 0x2f
        /*0002*/ 	.short	(.L_4 - .L_3)
	.align		4
.L_3:
        /*0004*/ 	.word	index@(gluon_tcgen05)
        /*0008*/ 	.word	0x00000027


	//----- nvinfo : EIATTR_FRAME_SIZE
	.align		4
.L_4:
        /*000c*/ 	.byte	0x04, 0x11
        /*000e*/ 	.short	(.L_6 - .L_5)
	.align		4
.L_5:
        /*0010*/ 	.word	index@($__internal_2_$__cuda_sm10x_tcgen05_guardrail_trap_unallocated_columns_being_dealloced)
        /*0014*/ 	.word	0x00000000


	//----- nvinfo : EIATTR_FRAME_SIZE
	.align		4
.L_6:
        /*0018*/ 	.byte	0x04, 0x11
        /*001a*/ 	.short	(.L_8 - .L_7)
	.align		4
.L_7:
        /*001c*/ 	.word	index@($__internal_1_$__cuda_sm10x_tcgen05_guardrail_trap_phase_invalid_during_alloc)
        /*0020*/ 	.word	0x00000000


	//----- nvinfo : EIATTR_FRAME_SIZE
	.align		4
.L_8:
        /*0024*/ 	.byte	0x04, 0x11
        /*0026*/ 	.short	(.L_10 - .L_9)
	.align		4
.L_9:
        /*0028*/ 	.word	index@($__internal_0_$__cuda_sm10x_tcgen05_guardrail_trap_col_being_dealloced_not_returned_by_alloc)
        /*002c*/ 	.word	0x00000000


	//----- nvinfo : EIATTR_FRAME_SIZE
	.align		4
.L_10:
        /*0030*/ 	.byte	0x04, 0x11
        /*0032*/ 	.short	(.L_12 - .L_11)
	.align		4
.L_11:
        /*0034*/ 	.word	index@(gluon_tcgen05)
        /*0038*/ 	.word	0x00000000


	//----- nvinfo : EIATTR_MIN_STACK_SIZE
	.align		4
.L_12:
        /*003c*/ 	.byte	0x04, 0x12
        /*003e*/ 	.short	(.L_14 - .L_13)
	.align		4
.L_13:
        /*0040*/ 	.word	index@(gluon_tcgen05)
        /*0044*/ 	.word	0x00000000
.L_14:


//--------------------- .nv.info.gluon_tcgen05    --------------------------
	.section	.nv.info.gluon_tcgen05,"",@"SHT_CUDA_INFO"
	.sectionflags	@""
	.align	4


	//----- nvinfo : EIATTR_CUDA_API_VERSION
	.align		4
        /*0000*/ 	.byte	0x04, 0x37
        /*0002*/ 	.short	(.L_16 - .L_15)
.L_15:
        /*0004*/ 	.word	0x00000081


	//----- nvinfo : EIATTR_KPARAM_INFO
	.align		4
.L_16:
        /*0008*/ 	.byte	0x04, 0x17
        /*000a*/ 	.short	(.L_18 - .L_17)
.L_17:
        /*000c*/ 	.word	0x00000000
        /*0010*/ 	.short	0x000a
        /*0012*/ 	.short	0x0048
        /*0014*/ 	.byte	0x00, 0xf4, 0x21, 0x00


	//----- nvinfo : EIATTR_KPARAM_INFO
	.align		4
.L_18:
        /*0018*/ 	.byte	0x04, 0x17
        /*001a*/ 	.short	(.L_20 - .L_19)
.L_19:
        /*001c*/ 	.word	0x00000000
        /*0020*/ 	.short	0x0009
        /*0022*/ 	.short	0x0040
        /*0024*/ 	.byte	0x00, 0xf4, 0x21, 0x00


	//----- nvinfo : EIATTR_KPARAM_INFO
	.align		4
.L_20:
        /*0028*/ 	.byte	0x04, 0x17
        /*002a*/ 	.short	(.L_22 - .L_21)
.L_21:
        /*002c*/ 	.word	0x00000000
        /*0030*/ 	.short	0x0008
        /*0032*/ 	.short	0x0038
        /*0034*/ 	.byte	0x00, 0xf0, 0x21, 0x00


	//----- nvinfo : EIATTR_KPARAM_INFO
	.align		4
.L_22:
        /*0038*/ 	.byte	0x04, 0x17
        /*003a*/ 	.short	(.L_24 - .L_23)
.L_23:
        /*003c*/ 	.word	0x00000000
        /*0040*/ 	.short	0x0007
        /*0042*/ 	.short	0x0030
        /*0044*/ 	.byte	0x00, 0xf0, 0x21, 0x00


	//----- nvinfo : EIATTR_KPARAM_INFO
	.align		4
.L_24:
        /*0048*/ 	.byte	0x04, 0x17
        /*004a*/ 	.short	(.L_26 - .L_25)
.L_25:
        /*004c*/ 	.word	0x00000000
        /*0050*/ 	.short	0x0006
        /*0052*/ 	.short	0x0028
        /*0054*/ 	.byte	0x00, 0xf0, 0x21, 0x00


	//----- nvinfo : EIATTR_KPARAM_INFO
	.align		4
.L_26:
        /*0058*/ 	.byte	0x04, 0x17
        /*005a*/ 	.short	(.L_28 - .L_27)
.L_27:
        /*005c*/ 	.word	0x00000000
        /*0060*/ 	.short	0x0005
        /*0062*/ 	.short	0x0020
        /*0064*/ 	.byte	0x00, 0xf0, 0x11, 0x00


	//----- nvinfo : EIATTR_KPARAM_INFO
	.align		4
.L_28:
        /*0068*/ 	.byte	0x04, 0x17
        /*006a*/ 	.short	(.L_30 - .L_29)
.L_29:
        /*006c*/ 	.word	0x00000000
        /*0070*/ 	.short	0x0004
        /*0072*/ 	.short	0x001c
        /*0074*/ 	.byte	0x00, 0xf0, 0x11, 0x00


	//----- nvinfo : EIATTR_KPARAM_INFO
	.align		4
.L_30:
        /*0078*/ 	.byte	0x04, 0x17
        /*007a*/ 	.short	(.L_32 - .L_31)
.L_31:
        /*007c*/ 	.word	0x00000000
        /*0080*/ 	.short	0x0003
        /*0082*/ 	.short	0x0018
        /*0084*/ 	.byte	0x00, 0xf0, 0x11, 0x00


	//----- nvinfo : EIATTR_KPARAM_INFO
	.align		4
.L_32:
        /*0088*/ 	.byte	0x04, 0x17
        /*008a*/ 	.short	(.L_34 - .L_33)
.L_33:
        /*008c*/ 	.word	0x00000000
        /*0090*/ 	.short	0x0002
        /*0092*/ 	.short	0x0010
        /*0094*/ 	.byte	0x00, 0xf4, 0x21, 0x00


	//----- nvinfo : EIATTR_KPARAM_INFO
	.align		4
.L_34:
        /*0098*/ 	.byte	0x04, 0x17
        /*009a*/ 	.short	(.L_36 - .L_35)
.L_35:
        /*009c*/ 	.word	0x00000000
        /*00a0*/ 	.short	0x0001
        /*00a2*/ 	.short	0x0008
        /*00a4*/ 	.byte	0x00, 0xf4, 0x21, 0x00


	//----- nvinfo : EIATTR_KPARAM_INFO
	.align		4
.L_36:
        /*00a8*/ 	.byte	0x04, 0x17
        /*00aa*/ 	.short	(.L_38 - .L_37)
.L_37:
        /*00ac*/ 	.word	0x00000000
        /*00b0*/ 	.short	0x0000
        /*00b2*/ 	.short	0x0000
        /*00b4*/ 	.byte	0x00, 0xf4, 0x21, 0x00


	//----- nvinfo : EIATTR_AT_ENTRY_FRAGMENTS
	.align		4
.L_38:
        /*00b8*/ 	.byte	0x04, 0x4f
        /*00ba*/ 	.short	(.L_40 - .L_39)


	//   ....[0]....
.L_39:
        /*00bc*/ 	.word	0x00000004


	//----- nvinfo : EIATTR_RESERVED_SMEM_USED
	.align		4
.L_40:
        /*00c0*/ 	.byte	0x01, 0x41
	.zero		2


	//----- nvinfo : EIATTR_SPARSE_MMA_MASK
	.align		4
        /*00c4*/ 	.byte	0x03, 0x50
        /*00c6*/ 	.short	0x0000


	//----- nvinfo : EIATTR_TCGEN05_1CTA_USED
	.align		4
        /*00c8*/ 	.byte	0x01, 0x51
	.zero		2


	//----- nvinfo : EIATTR_MAXREG_COUNT
	.align		4
        /*00cc*/ 	.byte	0x03, 0x1b
        /*00ce*/ 	.short	0x00ff


	//----- nvinfo : EIATTR_NUM_BARRIERS
	.align		4
        /*00d0*/ 	.byte	0x02, 0x4c
        /*00d2*/ 	.byte	0x01
	.zero		1


	//----- nvinfo : EIATTR_INT_WARP_WIDE_INSTR_OFFSETS
	.align		4
        /*00d4*/ 	.byte	0x04, 0x31
        /*00d6*/ 	.short	(.L_42 - .L_41)


	//   ....[0]....
.L_41:
        /*00d8*/ 	.word	0x00001750


	//   ....[1]....
        /*00dc*/ 	.word	0x00001770


	//   ....[2]....
        /*00e0*/ 	.word	0x000017f0


	//   ....[3]....
        /*00e4*/ 	.word	0x00001bb0


	//   ....[4]....
        /*00e8*/ 	.word	0x00001bc0


	//   ....[5]....
        /*00ec*/ 	.word	0x00001c20


	//   ....[6]....
        /*00f0*/ 	.word	0x00001c30


	//   ....[7]....
        /*00f4*/ 	.word	0x00001f00


	//   ....[8]....
        /*00f8*/ 	.word	0x00001f10


	//   ....[9]....
        /*00fc*/ 	.word	0x00002090


	//   ....[10]....
        /*0100*/ 	.word	0x000020c0


	//   ....[11]....
        /*0104*/ 	.word	0x000020f0


	//   ....[12]....
        /*0108*/ 	.word	0x00002110


	//   ....[13]....
        /*010c*/ 	.word	0x00002410


	//   ....[14]....
        /*0110*/ 	.word	0x00002420


	//   ....[15]....
        /*0114*/ 	.word	0x00002800


	//   ....[16]....
        /*0118*/ 	.word	0x00002810


	//   ....[17]....
        /*011c*/ 	.word	0x00002b80


	//   ....[18]....
        /*0120*/ 	.word	0x00002bd0


	//----- nvinfo : EIATTR_COOP_GROUP_MASK_REGIDS
	.align		4
.L_42:
        /*0124*/ 	.byte	0x04, 0x29
        /*0126*/ 	.short	(.L_44 - .L_43)


	//   ....[0]....
.L_43:
        /*0128*/ 	.word	0xffffffff


	//   ....[1]....
        /*012c*/ 	.word	0xffffffff


	//   ....[2]....
        /*0130*/ 	.word	0xffffffff


	//   ....[3]....
        /*0134*/ 	.word	0xffffffff


	//   ....[4]....
        /*0138*/ 	.word	0xffffffff


	//   ....[5]....
        /*013c*/ 	.word	0xffffffff


	//   ....[6]....
        /*0140*/ 	.word	0xffffffff


	//   ....[7]....
        /*0144*/ 	.word	0xffffffff


	//   ....[8]....
        /*0148*/ 	.word	0xffffffff


	//   ....[9]....
        /*014c*/ 	.word	0xffffffff


	//----- nvinfo : EIATTR_COOP_GROUP_INSTR_OFFSETS
	.align		4
.L_44:
        /*0150*/ 	.byte	0x04, 0x28
        /*0152*/ 	.short	(.L_46 - .L_45)


	//   ....[0]....
.L_45:
        /*0154*/ 	.word	0x00000050


	//   ....[1]....
        /*0158*/ 	.word	0x00000310


	//   ....[2]....
        /*015c*/ 	.word	0x00000500


	//   ....[3]....
        /*0160*/ 	.word	0x000009a0


	//   ....[4]....
        /*0164*/ 	.word	0x00000ae0


	//   ....[5]....
        /*0168*/ 	.word	0x00000fe0


	//   ....[6]....
        /*016c*/ 	.word	0x00001120


	//   ....[7]....
        /*0170*/ 	.word	0x00001610


	//   ....[8]....
        /*0174*/ 	.word	0x00002a10


	//   ....[9]....
        /*0178*/ 	.word	0x00002c80


	//----- nvinfo : EIATTR_VRC_CTA_INIT_COUNT
	.align		4
.L_46:
        /*017c*/ 	.byte	0x02, 0x4a
        /*017e*/ 	.byte	0x80
	.zero		1


	//----- nvinfo : EIATTR_MBARRIER_INSTR_OFFSETS
	.align		4
        /*0180*/ 	.byte	0x04, 0x39
        /*0182*/ 	.short	(.L_48 - .L_47)


	//   ....[0]....
.L_47:
        /*0184*/ 	.word	0x00001810
        /*0188*/ 	.word	0x000000ff
        /*018c*/ 	.word	0x00018000
        /*0190*/ 	.short	0x0100
        /*0192*/ 	.byte	0x08
	.zero		1


	//   ....[1]....
        /*0194*/ 	.word	0x00001820
        /*0198*/ 	.word	0x000000ff
        /*019c*/ 	.word	0x00018020
        /*01a0*/ 	.short	0x0100
        /*01a2*/ 	.byte	0x08
	.zero		1


	//   ....[2]....
        /*01a4*/ 	.word	0x000018d0
        /*01a8*/ 	.word	0x000000ff
        /*01ac*/ 	.word	0x00018008
        /*01b0*/ 	.short	0x0100
        /*01b2*/ 	.byte	0x08
	.zero		1


	//   ....[3]....
        /*01b4*/ 	.word	0x000018e0
        /*01b8*/ 	.word	0x000000ff
        /*01bc*/ 	.word	0x00018028
        /*01c0*/ 	.short	0x0100
        /*01c2*/ 	.byte	0x08
	.zero		1


	//   ....[4]....
        /*01c4*/ 	.word	0x000019c0
        /*01c8*/ 	.word	0x000000ff
        /*01cc*/ 	.word	0x00018010
        /*01d0*/ 	.short	0x0100
        /*01d2*/ 	.byte	0x08
	.zero		1


	//   ....[5]....
        /*01d4*/ 	.word	0x000019d0
        /*01d8*/ 	.word	0x000000ff
        /*01dc*/ 	.word	0x00018030
        /*01e0*/ 	.short	0x0100
        /*01e2*/ 	.byte	0x08
	.zero		1


	//   ....[6]....
        /*01e4*/ 	.word	0x00001ae0
        /*01e8*/ 	.word	0x000000ff
        /*01ec*/ 	.word	0x00018018
        /*01f0*/ 	.short	0x0100
        /*01f2*/ 	.byte	0x08
	.zero		1


	//   ....[7]....
        /*01f4*/ 	.word	0x00001af0
        /*01f8*/ 	.word	0x000000ff
        /*01fc*/ 	.word	0x00018038
        /*0200*/ 	.short	0x0100
        /*0202*/ 	.byte	0x08
	.zero		1


	//   ....[8]....
        /*0204*/ 	.word	0x00001cc0
        /*0208*/ 	.word	0x000000ff
        /*020c*/ 	.word	0x00018000
        /*0210*/ 	.short	0x010a
        /*0212*/ 	.byte	0x08
	.zero		1


	//   ....[9]....
        /*0214*/ 	.word	0x00001f60
        /*0218*/ 	.word	0x000000ff
        /*021c*/ 	.word	0x00018020
        /*0220*/ 	.short	0x010a
        /*0222*/ 	.byte	0x08
	.zero		1


	//   ....[10]....
        /*0224*/ 	.word	0x00002190
        /*0228*/ 	.word	0x000000ff
        /*022c*/ 	.word	0x00018000
        /*0230*/ 	.short	0x010a
        /*0232*/ 	.byte	0x1c
	.zero		1


	//   ....[11]....
        /*0234*/ 	.word	0x00002460
        /*0238*/ 	.word	0x000000ff
        /*023c*/ 	.word	0x00018020
        /*0240*/ 	.short	0x010a
        /*0242*/ 	.byte	0x1c
	.zero		1


	//   ....[12]....
        /*0244*/ 	.word	0x00002540
        /*0248*/ 	.word	0x000000ff
        /*024c*/ 	.word	0x00018000
        /*0250*/ 	.short	0x0108
        /*0252*/ 	.byte	0x08
	.zero		1


	//   ....[13]....
        /*0254*/ 	.word	0x00002550
        /*0258*/ 	.word	0x000000ff
        /*025c*/ 	.word	0x00018020
        /*0260*/ 	.short	0x0108
        /*0262*/ 	.byte	0x08
	.zero		1


	//   ....[14]....
        /*0264*/ 	.word	0x000025a0
        /*0268*/ 	.word	0x000000ff
        /*026c*/ 	.word	0x00018008
        /*0270*/ 	.short	0x0108
        /*0272*/ 	.byte	0x08
	.zero		1


	//   ....[15]....
        /*0274*/ 	.word	0x000025b0
        /*0278*/ 	.word	0x000000ff
        /*027c*/ 	.word	0x00018028
        /*0280*/ 	.short	0x0108
        /*0282*/ 	.byte	0x08
	.zero		1


	//   ....[16]....
        /*0284*/ 	.word	0x00002600
        /*0288*/ 	.word	0x000000ff
        /*028c*/ 	.word	0x00018010
        /*0290*/ 	.short	0x0108
        /*0292*/ 	.byte	0x08
	.zero		1


	//   ....[17]....
        /*0294*/ 	.word	0x00002610
        /*0298*/ 	.word	0x000000ff
        /*029c*/ 	.word	0x00018030
        /*02a0*/ 	.short	0x0108
        /*02a2*/ 	.byte	0x08
	.zero		1


	//   ....[18]....
        /*02a4*/ 	.word	0x00002660
        /*02a8*/ 	.word	0x000000ff
        /*02ac*/ 	.word	0x00018018
        /*02b0*/ 	.short	0x0108
        /*02b2*/ 	.byte	0x08
	.zero		1


	//   ....[19]....
        /*02b4*/ 	.word	0x00002670
        /*02b8*/ 	.word	0x000000ff
        /*02bc*/ 	.word	0x00018038
        /*02c0*/ 	.short	0x0108
        /*02c2*/ 	.byte	0x08
	.zero		1


	//   ....[20]....
        /*02c4*/ 	.word	0x00002ca0
        /*02c8*/ 	.word	0x000000ff
        /*02cc*/ 	.word	0x00018000
        /*02d0*/ 	.short	0x010a
        /*02d2*/ 	.byte	0x08
	.zero		1


	//   ....[21]....
        /*02d4*/ 	.word	0x00002cd0
        /*02d8*/ 	.word	0x000000ff
        /*02dc*/ 	.word	0x00018020
        /*02e0*/ 	.short	0x010a
        /*02e2*/ 	.byte	0x08
	.zero		1


	//   ....[22]....
        /*02e4*/ 	.word	0x00002d00
        /*02e8*/ 	.word	0x000000ff
        /*02ec*/ 	.word	0x00018000
        /*02f0*/ 	.short	0x010a
        /*02f2*/ 	.byte	0x1c
	.zero		1


	//   ....[23]....
        /*02f4*/ 	.word	0x00002d30
        /*02f8*/ 	.word	0x000000ff
        /*02fc*/ 	.word	0x00018020
        /*0300*/ 	.short	0x010a
        /*0302*/ 	.byte	0x1c
	.zero		1


	//----- nvinfo : EIATTR_NUM_MBARRIERS
	.align		4
.L_48:
        /*0304*/ 	.byte	0x03, 0x38
        /*0306*/ 	.short	0x0008


	//----- nvinfo : EIATTR_EXIT_INSTR_OFFSETS
	.align		4
        /*0308*/ 	.byte	0x04, 0x1c
        /*030a*/ 	.short	(.L_50 - .L_49)


	//   ....[0]....
.L_49:
        /*030c*/ 	.word	0x00002c90


	//----- nvinfo : EIATTR_REQNTID
	.align		4
.L_50:
        /*0310*/ 	.byte	0x04, 0x10
        /*0312*/ 	.short	(.L_52 - .L_51)
.L_51:
        /*0314*/ 	.word	0x00000100
        /*0318*/ 	.word	0x00000001
        /*031c*/ 	.word	0x00000001


	//----- nvinfo : EIATTR_CRS_STACK_SIZE
	.align		4
.L_52:
        /*0320*/ 	.byte	0x04, 0x1e
        /*0322*/ 	.short	(.L_54 - .L_53)
.L_53:
        /*0324*/ 	.word	0x00000000


	//----- nvinfo : EIATTR_CBANK_PARAM_SIZE
	.align		4
.L_54:
        /*0328*/ 	.byte	0x03, 0x19
        /*032a*/ 	.short	0x0050


	//----- nvinfo : EIATTR_PARAM_CBANK
	.align		4
        /*032c*/ 	.byte	0x04, 0x0a
        /*032e*/ 	.short	(.L_56 - .L_55)
	.align		4
.L_55:
        /*0330*/ 	.word	index@(.nv.constant0.gluon_tcgen05)
        /*0334*/ 	.short	0x0380
        /*0336*/ 	.short	0x0050


	//----- nvinfo : EIATTR_SW_WAR
	.align		4
.L_56:
        /*0338*/ 	.byte	0x04, 0x36
        /*033a*/ 	.short	(.L_58 - .L_57)
.L_57:
        /*033c*/ 	.word	0x00000008
.L_58:


//--------------------- .nv.compat                --------------------------
	.section	.nv.compat,"",@"SHT_CUDA_COMPAT_INFO"
	.align	4
        /*0000*/ 	.byte	0x02, 0x02, 0x02, 0x00, 0x02, 0x05, 0x05, 0x00, 0x02, 0x03, 0x03, 0x00, 0x02, 0x06, 0x01, 0x00


//--------------------- .nv.callgraph             --------------------------
	.section	.nv.callgraph,"",@"SHT_CUDA_CALLGRAPH"
	.align	4
	.sectionentsize	8
	.align		4
        /*0000*/ 	.word	0x00000000
	.align		4
        /*0004*/ 	.word	0xffffffff
	.align		4
        /*0008*/ 	.word	0x00000000
	.align		4
        /*000c*/ 	.word	0xfffffffe
	.align		4
        /*0010*/ 	.word	0x00000000
	.align		4
        /*0014*/ 	.word	0xfffffffd
	.align		4
        /*0018*/ 	.word	0x00000000
	.align		4
        /*001c*/ 	.word	0xfffffffc


//--------------------- .text.gluon_tcgen05       --------------------------
	.section	.text.gluon_tcgen05,"ax",@progbits
	.align	128
        .global         gluon_tcgen05
        .type           gluon_tcgen05,@function
        .size           gluon_tcgen05,(.L_x_85 - gluon_tcgen05)
        .other          gluon_tcgen05,@"STO_CUDA_ENTRY STV_DEFAULT"
gluon_tcgen05:
.text.gluon_tcgen05:
[----:B------:R-:W1:Y:S01]  /*0000*/  LDC R1, c[0x0][0x37c] ;  /* 0x0000df00ff017b82 */ /* 0x000e620000000800 */
[----:B------:R-:W2:Y:S02]  /*0010*/  S2R R0, SR_TID.X ;  /* 0x0000000000007919 */ /* 0x000ea40000002100 */
[----:B--2---:R-:W-:-:S13]  /*0020*/  ISETP.GE.U32.AND P2, PT, R0, 0x20, PT ;  /* 0x000000200000780c */ /* 0x004fda0003f46070 */
[----:B------:R-:W-:Y:S05]  /*0030*/  @P2 BRA `(.L_x_0) ;  /* 0x0000000000b82947 */ /* 0x000fea0003800000 */
[----:B------:R-:W2:Y:S01]  /*0040*/  S2UR UR6, SR_CgaCtaId ;  /* 0x00000000000679c3 */ /* 0x000ea20000008800 */
[----:B------:R-:W-:Y:S01]  /*0050*/  NOP ;  /* 0x0000000000007918 */ /* 0x000fe20000000000 */
[----:B------:R-:W-:Y:S02]  /*0060*/  UMOV UR4, 0x40 ;  /* 0x0000004000047882 */ /* 0x000fe40000000000 */
[----:B--2---:R-:W-:-:S09]  /*0070*/  ULEA UR4, UR6, UR4, 0x18 ;  /* 0x0000000406047291 */ /* 0x004fd2000f8ec0ff */
[----:B------:R-:W2:Y:S01]  /*0080*/  LDS.U8 R2, [UR4] ;  /* 0x00000004ff027984 */ /* 0x000ea20008000000 */
[----:B------:R-:W-:Y:S02]  /*0090*/  UMOV UR4, 0x400 ;  /* 0x0000040000047882 */ /* 0x000fe40000000000 */
[----:B------:R-:W-:Y:S01]  /*00a0*/  ULEA UR4, UR6, UR4, 0x18 ;  /* 0x0000000406047291 */ /* 0x000fe2000f8ec0ff */
[----:B--2---:R-:W-:-:S13]  /*00b0*/  ISETP.NE.AND P0, PT, R2, RZ, PT ;  /* 0x000000ff0200720c */ /* 0x004fda0003f05270 */
[----:B------:R-:W-:Y:S05]  /*00c0*/  @P0 BRA `(.L_x_1) ;  /* 0x00000000007c0947 */ /* 0x000fea0003800000 */
[----:B------:R-:W-:-:S13]  /*00d0*/  ELECT P0, URZ, PT ;  /* 0x0000000000ff782f */ /* 0x000fda0003800000 */
[----:B------:R-:W-:Y:S05]  /*00e0*/  @!P0 BRA `(.L_x_2) ;  /* 0x0000000000848947 */ /* 0x000fea0003800000 */
[----:B------:R-:W-:Y:S01]  /*00f0*/  UMOV UR5, 0x4 ;  /* 0x0000000400057882 */ /* 0x000fe20000000000 */
[----:B------:R-:W-:Y:S02]  /*0100*/  IMAD.MOV.U32 R5, RZ, RZ, 0x1 ;  /* 0x00000001ff057424 */ /* 0x000fe400078e00ff */
[----:B------:R-:W-:Y:S02]  /*0110*/  IMAD.MOV.U32 R3, RZ, RZ, 0xf ;  /* 0x0000000fff037424 */ /* 0x000fe400078e00ff */
[----:B------:R-:W-:Y:S04]  /*0120*/  DEPBAR.LE SB2, 0x36 ;  /* 0x0000ad800000791a */ /* 0x000fe80000000000 */
[----:B------:R-:W2:Y:S02]  /*0130*/  UTCATOMSWS.FIND_AND_SET.ALIGN UP0, UR5, UR5 ;  /* 0x00000005000575e3 */ /* 0x000ea40008000800 */
[----:B--2---:R-:W-:-:S04]  /*0140*/  PLOP3.LUT P0, PT, PT, PT, UP0, 0x80, 0x8 ;  /* 0x000000000008781c */ /* 0x004fc80003f0f008 */
[----:B------:R-:W-:-:S04]  /*0150*/  SEL R2, RZ, 0xffffffff, !P0 ;  /* 0xffffffffff027807 */ /* 0x000fc80004000000 */
[----:B------:R-:W-:Y:S01]  /*0160*/  ISETP.NE.AND P0, PT, R2, RZ, PT ;  /* 0x000000ff0200720c */ /* 0x000fe20003f05270 */
[----:B------:R-:W-:-:S12]  /*0170*/  IMAD.U32 R2, RZ, RZ, UR5 ;  /* 0x00000005ff027e24 */ /* 0x000fd8000f8e00ff */
[----:B------:R-:W-:Y:S05]  /*0180*/  @P0 BRA `(.L_x_3) ;  /* 0x0000000000240947 */ /* 0x000fea0003800000 */
.L_x_4:
[----:B------:R-:W-:Y:S05]  /*0190*/  NANOSLEEP 0x64 ;  /* 0x000000640000795d */ /* 0x000fea0003800000 */
[----:B------:R-:W-:-:S05]  /*01a0*/  UMOV UR5, 0x4 ;  /* 0x0000000400057882 */ /* 0x000fca0000000000 */
[----:B------:R-:W-:Y:S04]  /*01b0*/  DEPBAR.LE SB2, 0x36 ;  /* 0x0000ad800000791a */ /* 0x000fe80000000000 */
[----:B------:R-:W2:Y:S02]  /*01c0*/  UTCATOMSWS.FIND_AND_SET.ALIGN UP0, UR5, UR5 ;  /* 0x00000005000575e3 */ /* 0x000ea40008000800 */
[----:B--2---:R-:W-:-:S04]  /*01d0*/  PLOP3.LUT P0, PT, PT, PT, UP0, 0x80, 0x8 ;  /* 0x000000000008781c */ /* 0x004fc80003f0f008 */
[----:B------:R-:W-:-:S04]  /*01e0*/  SEL R2, RZ, 0xffffffff, !P0 ;  /* 0xffffffffff027807 */ /* 0x000fc80004000000 */
[----:B------:R-:W-:Y:S01]  /*01f0*/  ISETP.NE.AND P0, PT, R2, RZ, PT ;  /* 0x000000ff0200720c */ /* 0x000fe20003f05270 */
[----:B------:R-:W-:-:S12]  /*0200*/  IMAD.U32 R2, RZ, RZ, UR5 ;  /* 0x00000005ff027e24 */ /* 0x000fd8000f8e00ff */
[----:B------:R-:W-:Y:S05]  /*0210*/  @!P0 BRA `(.L_x_4) ;  /* 0xfffffffc00dc8947 */ /* 0x000fea000383ffff */
.L_x_3:
[C---:B------:R-:W-:Y:S01]  /*0220*/  VIADD R4, R2.reuse, 0x10 ;  /* 0x0000001002047836 */ /* 0x040fe20000000000 */
[----:B------:R-:W-:Y:S01]  /*0230*/  UMOV UR5, 0x50 ;  /* 0x0000005000057882 */ /* 0x000fe20000000000 */
[----:B------:R-:W-:Y:S01]  /*0240*/  SHF.L.U32 R3, R3, R2, RZ ;  /* 0x0000000203037219 */ /* 0x000fe200000006ff */
[----:B------:R-:W-:Y:S01]  /*0250*/  ULEA UR5, UR6, UR5, 0x18 ;  /* 0x0000000506057291 */ /* 0x000fe2000f8ec0ff */
[----:B------:R-:W-:Y:S01]  /*0260*/  IMAD.SHL.U32 R2, R2, 0x20, RZ ;  /* 0x0000002002027824 */ /* 0x000fe200078e00ff */
[----:B------:R-:W-:-:S04]  /*0270*/  SHF.L.U32 R4, R5, R4, RZ ;  /* 0x0000000405047219 */ /* 0x000fc800000006ff */
[----:B------:R-:W-:-:S05]  /*0280*/  LOP3.LUT R3, R4, R3, RZ, 0xfc, !PT ;  /* 0x0000000304037212 */ /* 0x000fca00078efcff */
[----:B------:R2:W-:Y:S04]  /*0290*/  ATOMS.OR RZ, [UR5], R3 ;  /* 0x00000003ffff798c */ /* 0x0005e8000b000005 */
[----:B------:R2:W-:Y:S01]  /*02a0*/  STS [UR4], R2 ;  /* 0x00000002ff007988 */ /* 0x0005e20008000804 */
[----:B------:R-:W-:Y:S05]  /*02b0*/  BRA `(.L_x_2) ;  /* 0x0000000000107947 */ /* 0x000fea0003800000 */
.L_x_1:
[----:B------:R-:W-:Y:S01]  /*02c0*/  IMAD.MOV.U32 R3, RZ, RZ, -0x1 ;  /* 0xffffffffff037424 */ /* 0x000fe200078e00ff */
[----:B------:R-:W-:-:S04]  /*02d0*/  MOV R2, 0x300 ;  /* 0x0000030000027802 */ /* 0x000fc80000000f00 */
[----:B------:R2:W-:Y:S03]  /*02e0*/  STS [UR4], R3 ;  /* 0x00000003ff007988 */ /* 0x0005e60008000804 */
[----:B-12---:R-:W-:Y:S05]  /*02f0*/  CALL.REL.NOINC `($__internal_1_$__cuda_sm10x_tcgen05_guardrail_trap_phase_invalid_during_alloc) ;  /* 0x0000002800a47944 */ /* 0x006fea0003c00000 */
.L_x_2:
[----:B------:R-:W-:Y:S05]  /*0300*/  WARPSYNC.ALL ;  /* 0x0000000000007948 */ /* 0x000fea0003800000 */
[----:B------:R-:W-:Y:S01]  /*0310*/  NOP ;  /* 0x0000000000007918 */ /* 0x000fe20000000000 */
.L_x_0:
[----:B------:R-:W3:Y:S08]  /*0320*/  S2UR UR4, SR_CgaCtaId ;  /* 0x00000000000479c3 */ /* 0x000ef00000008800 */
[----:B------:R-:W-:Y:S01]  /*0330*/  BAR.SYNC.DEFER_BLOCKING 0x0 ;  /* 0x0000000000007b1d */ /* 0x000fe20000010000 */
[----:B------:R-:W-:-:S05]  /*0340*/  LOP3.LUT R36, R0, 0xff, RZ, 0xc0, !PT ;  /* 0x000000ff00247812 */ /* 0x000fca00078ec0ff */
[----:B------:R-:W-:Y:S02]  /*0350*/  UMOV UR8, 0x400 ;  /* 0x0000040000087882 */ /* 0x000fe40000000000 */
[----:B--2---:R-:W2:Y:S08]  /*0360*/  LDC R3, c[0x0][0x398] ;  /* 0x0000e600ff037b82 */ /* 0x004eb00000000800 */
[----:B------:R-:W4:Y:S01]  /*0370*/  LDC R6, c[0x0][0x3a0] ;  /* 0x0000e800ff067b82 */ /* 0x000f220000000800 */
[----:B---3--:R-:W-:-:S07]  /*0380*/  ULEA UR8, UR4, UR8, 0x18 ;  /* 0x0000000804087291 */ /* 0x008fce000f8ec0ff */
[----:B------:R-:W3:Y:S02]  /*0390*/  S2UR UR15, SR_CTAID.Y ;  /* 0x00000000000f79c3 */ /* 0x000ee40000002600 */
[----:B------:R-:W5:Y:S06]  /*03a0*/  LDS R4, [UR8] ;  /* 0x00000008ff047984 */ /* 0x000f6c0008000800 */
[----:B------:R-:W-:Y:S06]  /*03b0*/  BAR.SYNC.DEFER_BLOCKING 0x0 ;  /* 0x0000000000007b1d */ /* 0x000fec0000010000 */
[----:B------:R-:W-:Y:S05]  /*03c0*/  @P2 BRA `(.L_x_5) ;  /* 0x0000000000182947 */ /* 0x000fea0003800000 */
[----:B------:R-:W-:Y:S01]  /*03d0*/  ELECT P0, URZ, PT ;  /* 0x0000000000ff782f */ /* 0x000fe20003800000 */
[----:B------:R-:W-:Y:S01]  /*03e0*/  IMAD.MOV.U32 R2, RZ, RZ, 0x1 ;  /* 0x00000001ff027424 */ /* 0x000fe200078e00ff */
[----:B------:R-:W-:Y:S01]  /*03f0*/  UMOV UR5, 0x40 ;  /* 0x0000004000057882 */ /* 0x000fe20000000000 */
[----:B------:R-:W-:Y:S01]  /*0400*/  UVIRTCOUNT.DEALLOC.SMPOOL 0x80 ;  /* 0x000000800000784c */ /* 0x000fe20000000000 */
[----:B------:R-:W-:-:S09]  /*0410*/  ULEA UR5, UR4, UR5, 0x18 ;  /* 0x0000000504057291 */ /* 0x000fd2000f8ec0ff */
[----:B------:R5:W-:Y:S03]  /*0420*/  @P0 STS.U8 [UR5], R2 ;  /* 0x00000002ff000988 */ /* 0x000be60008000005 */
.L_x_5:
[----:B------:R-:W5:Y:S01]  /*0430*/  S2UR UR4, SR_CTAID.Z ;  /* 0x00000000000479c3 */ /* 0x000f620000002700 */
[----:B------:R-:W4:Y:S01]  /*0440*/  LDCU UR5, c[0x0][0x370] ;  /* 0x00006e00ff0577ac */ /* 0x000f220008000800 */
[C---:B------:R-:W-:Y:S01]  /*0450*/  ISETP.GE.U32.AND P0, PT, R36.reuse, 0x20, PT ;  /* 0x000000202400780c */ /* 0x040fe20003f06070 */
[----:B--2--5:R-:W-:Y:S01]  /*0460*/  VIADD R2, R3, 0xffffffff ;  /* 0xffffffff03027836 */ /* 0x024fe20000000000 */
[C---:B------:R-:W-:Y:S01]  /*0470*/  ISETP.NE.U32.AND P3, PT, R36.reuse, RZ, PT ;  /* 0x000000ff2400720c */ /* 0x040fe20003f65070 */
[----:B------:R-:W2:Y:S01]  /*0480*/  LDCU UR6, c[0x0][0x374] ;  /* 0x00006e80ff0677ac */ /* 0x000ea20008000800 */
[----:B------:R-:W-:Y:S01]  /*0490*/  LEA R12, R36, UR8, 0x2 ;  /* 0x00000008240c7c11 */ /* 0x000fe2000f8e10ff */
[----:B----4-:R-:W-:Y:S01]  /*04a0*/  VIADD R9, R6, 0xffffffff ;  /* 0xffffffff06097836 */ /* 0x010fe20000000000 */
[----:B------:R-:W4:Y:S01]  /*04b0*/  S2UR UR7, SR_CTAID.X ;  /* 0x00000000000779c3 */ /* 0x000f220000002500 */
[----:B------:R-:W5:Y:S01]  /*04c0*/  LDCU.64 UR20, c[0x0][0x3c0] ;  /* 0x00007800ff1477ac */ /* 0x000f620008000a00 */
[----:B------:R-:W-:Y:S01]  /*04d0*/  R2UR UR23, R4 ;  /* 0x00000000041772ca */ /* 0x000fe200000e0000 */
[----:B------:R-:W-:Y:S04]  /*04e0*/  BSSY.RECONVERGENT B0, `(.L_x_6) ;  /* 0x0000011000007945 */ /* 0x000fe80003800200 */
[----:B------:R3:W-:Y:S01]  /*04f0*/  @!P0 STS [R12], RZ ;  /* 0x000000ff0c008388 */ /* 0x0007e20000000800 */
[----:B------:R-:W-:-:S03]  /*0500*/  NOP ;  /* 0x0000000000007918 */ /* 0x000fc60000000000 */
[----:B------:R3:W-:Y:S02]  /*0510*/  @!P3 STS [UR8+0x24], R2 ;  /* 0x00002402ff00b988 */ /* 0x0007e40008000808 */
[----:B--23--:R-:W-:Y:S02]  /*0520*/  UIMAD UR4, UR4, UR6, UR15 ;  /* 0x00000006040472a4 */ /* 0x00cfe4000f8e020f */
[----:B------:R2:W-:Y:S02]  /*0530*/  @!P3 STS [UR8+0x20], R9 ;  /* 0x00002009ff00b988 */ /* 0x0005e40008000808 */
[----:B----4-:R-:W-:-:S04]  /*0540*/  UIMAD UR4, UR4, UR5, UR7 ;  /* 0x00000005040472a4 */ /* 0x010fc8000f8e0207 */
[----:B------:R-:W-:-:S04]  /*0550*/  UIMAD UR4, UR4, 0x180, URZ ;  /* 0x00000180040478a4 */ /* 0x000fc8000f8e02ff */
[----:B-----5:R-:W-:-:S04]  /*0560*/  UIADD3 UR24, UP0, UPT, UR4, UR20, URZ ;  /* 0x0000001404187290 */ /* 0x020fc8000ff1e0ff */
[----:B------:R-:W-:Y:S01]  /*0570*/  ULEA.HI.X.SX32 UR25, UR4, UR21, 0x1, UP0 ;  /* 0x0000001504197291 */ /* 0x000fe200080f0eff */
[----:B--2---:R-:W-:Y:S11]  /*0580*/  @P3 BRA `(.L_x_7) ;  /* 0x0000000000183947 */ /* 0x004ff60003800000 */
[----:B------:R-:W2:Y:S01]  /*0590*/  LDS R3, [UR8+0x8] ;  /* 0x00000808ff037984 */ /* 0x000ea20008000800 */
[----:B------:R-:W3:Y:S01]  /*05a0*/  LDC.64 R10, c[0x0][0x380] ;  /* 0x0000e000ff0a7b82 */ /* 0x000ee20000000a00 */
[----:B------:R-:W-:Y:S02]  /*05b0*/  IMAD.MOV.U32 R4, RZ, RZ, 0x70 ;  /* 0x00000070ff047424 */ /* 0x000fe400078e00ff */
[----:B---3--:R3:W-:Y:S03]  /*05c0*/  STS.64 [UR8], R10 ;  /* 0x0000000aff007988 */ /* 0x0087e60008000a08 */
[----:B--2---:R-:W-:-:S05]  /*05d0*/  LOP3.LUT R3, R3, 0x10, R4, 0xd8, !PT ;  /* 0x0000001003037812 */ /* 0x004fca00078ed804 */
[----:B------:R3:W-:Y:S02]  /*05e0*/  STS [UR8+0x8], R3 ;  /* 0x00000803ff007988 */ /* 0x0007e40008000808 */
.L_x_7:
[----:B------:R-:W-:Y:S05]  /*05f0*/  BSYNC.RECONVERGENT B0 ;  /* 0x0000000000007941 */ /* 0x000fea0003800200 */
.L_x_6:
[----:B------:R-:W-:Y:S04]  /*0600*/  BSSY.RECONVERGENT B0, `(.L_x_8) ;  /* 0x000000a000007945 */ /* 0x000fe80003800200 */
[----:B------:R-:W-:Y:S05]  /*0610*/  @P3 BRA `(.L_x_9) ;  /* 0x0000000000203947 */ /* 0x000fea0003800000 */
[----:B---3--:R-:W2:Y:S01]  /*0620*/  LDS R3, [UR8+0x34] ;  /* 0x00003408ff037984 */ /* 0x008ea20008000800 */
[----:B------:R-:W-:Y:S02]  /*0630*/  IMAD.MOV.U32 R4, RZ, RZ, 0x3f000000 ;  /* 0x3f000000ff047424 */ /* 0x000fe400078e00ff */
[----:B------:R-:W-:Y:S01]  /*0640*/  @!P3 IMAD.MOV.U32 R5, RZ, RZ, 0x3f ;  /* 0x0000003fff05b424 */ /* 0x000fe200078e00ff */
[----:B------:R-:W3:Y:S02]  /*0650*/  @!P3 LDS R8, [UR8+0x38] ;  /* 0x00003808ff08b984 */ /* 0x000ee40008000800 */
[----:B--2---:R-:W-:Y:S02]  /*0660*/  LOP3.LUT R3, R3, 0xff000000, R4, 0xb8, !PT ;  /* 0xff00000003037812 */ /* 0x004fe400078eb804 */
[----:B---3--:R-:W-:-:S03]  /*0670*/  @!P3 LOP3.LUT R4, R8, 0xff, R5, 0xb8, !PT ;  /* 0x000000ff0804b812 */ /* 0x008fc600078eb805 */
[----:B------:R2:W-:Y:S04]  /*0680*/  STS [UR8+0x34], R3 ;  /* 0x00003403ff007988 */ /* 0x0005e80008000808 */
[----:B------:R2:W-:Y:S02]  /*0690*/  @!P3 STS [UR8+0x38], R4 ;  /* 0x00003804ff00b988 */ /* 0x0005e40008000808 */
.L_x_9:
[----:B------:R-:W-:Y:S05]  /*06a0*/  BSYNC.RECONVERGENT B0 ;  /* 0x0000000000007941 */ /* 0x000fea0003800200 */
.L_x_8:
[----:B------:R-:W-:Y:S04]  /*06b0*/  BSSY.RECONVERGENT B0, `(.L_x_10) ;  /* 0x000000e000007945 */ /* 0x000fe80003800200 */
[----:B------:R-:W-:Y:S05]  /*06c0*/  @P3 BRA `(.L_x_11) ;  /* 0x0000000000303947 */ /* 0x000fea0003800000 */
[----:B--2---:R-:W2:Y:S01]  /*06d0*/  LDS R4, [UR8+0x34] ;  /* 0x00003408ff047984 */ /* 0x004ea20008000800 */
[----:B---3--:R-:W3:Y:S03]  /*06e0*/  LDC.64 R10, c[0x0][0x3a8] ;  /* 0x0000ea00ff0a7b82 */ /* 0x008ee60000000a00 */
[----:B------:R-:W4:Y:S01]  /*06f0*/  LDS R3, [UR8+0x1c] ;  /* 0x00001c08ff037984 */ /* 0x000f220008000800 */
[C---:B---3--:R-:W-:Y:S01]  /*0700*/  SHF.L.U64.HI R8, R10.reuse, 0x1, R11 ;  /* 0x000000010a087819 */ /* 0x048fe2000001020b */
[----:B------:R-:W-:-:S03]  /*0710*/  IMAD.SHL.U32 R5, R10, 0x2, RZ ;  /* 0x000000020a057824 */ /* 0x000fc600078e00ff */
[--C-:B------:R-:W-:Y:S02]  /*0720*/  SHF.R.U32.HI R10, RZ, 0x4, R8.reuse ;  /* 0x00000004ff0a7819 */ /* 0x100fe40000011608 */
[----:B------:R-:W-:-:S05]  /*0730*/  SHF.R.U64 R5, R5, 0x4, R8 ;  /* 0x0000000405057819 */ /* 0x000fca0000001208 */
[----:B------:R5:W-:Y:S01]  /*0740*/  STS [UR8+0xc], R5 ;  /* 0x00000c05ff007988 */ /* 0x000be20008000808 */
[----:B--2---:R-:W-:Y:S02]  /*0750*/  LOP3.LUT R4, R4, 0x7, RZ, 0xb8, !PT ;  /* 0x0000000704047812 */ /* 0x004fe400078eb8ff */
[----:B----4-:R-:W-:-:S03]  /*0760*/  LOP3.LUT R3, R3, 0xf, R10, 0xb8, !PT ;  /* 0x0000000f03037812 */ /* 0x010fc600078eb80a */
[----:B------:R5:W-:Y:S04]  /*0770*/  STS [UR8+0x34], R4 ;  /* 0x00003404ff007988 */ /* 0x000be80008000808 */
[----:B------:R5:W-:Y:S02]  /*0780*/  STS [UR8+0x1c], R3 ;  /* 0x00001c03ff007988 */ /* 0x000be40008000808 */
.L_x_11:
[----:B------:R-:W-:Y:S05]  /*0790*/  BSYNC.RECONVERGENT B0 ;  /* 0x0000000000007941 */ /* 0x000fea0003800200 */
.L_x_10:
[----:B------:R-:W-:Y:S04]  /*07a0*/  BSSY.RECONVERGENT B1, `(.L_x_12) ;  /* 0x000001a000017945 */ /* 0x000fe80003800200 */
[----:B------:R-:W-:Y:S04]  /*07b0*/  BSSY.RELIABLE B0, `(.L_x_13) ;  /* 0x0000015000007945 */ /* 0x000fe80003800100 */
[----:B------:R-:W-:Y:S05]  /*07c0*/  @P3 BRA `(.L_x_14) ;  /* 0x0000000000203947 */ /* 0x000fea0003800000 */
[----:B--23-5:R-:W2:Y:S02]  /*07d0*/  LDS R3, [UR8+0x34] ;  /* 0x00003408ff037984 */ /* 0x02cea40008000800 */
[----:B--2---:R-:W-:-:S05]  /*07e0*/  LOP3.LUT R3, R3, 0x38, RZ, 0xb8, !PT ;  /* 0x0000003803037812 */ /* 0x004fca00078eb8ff */
[----:B------:R2:W-:Y:S01]  /*07f0*/  STS [UR8+0x34], R3 ;  /* 0x00003403ff007988 */ /* 0x0005e20008000808 */
[----:B------:R-:W-:Y:S05]  /*0800*/  @P3 BRA `(.L_x_15) ;  /* 0x0000000000203947 */ /* 0x000fea0003800000 */
[----:B--2---:R-:W2:Y:S01]  /*0810*/  LDS R3, [UR8+0x8] ;  /* 0x00000808ff037984 */ /* 0x004ea20008000800 */
[----:B------:R-:W-:-:S05]  /*0820*/  IMAD.MOV.U32 R4, RZ, RZ, 0x780 ;  /* 0x00000780ff047424 */ /* 0x000fca00078e00ff */
[----:B--2---:R-:W-:-:S05]  /*0830*/  LOP3.LUT R3, R3, 0x500, R4, 0xd8, !PT ;  /* 0x0000050003037812 */ /* 0x004fca00078ed804 */
[----:B------:R4:W-:Y:S02]  /*0840*/  STS [UR8+0x8], R3 ;  /* 0x00000803ff007988 */ /* 0x0009e40008000808 */
.L_x_14:
[----:B------:R-:W-:Y:S05]  /*0850*/  @P3 BRA `(.L_x_16) ;  /* 0x0000000000283947 */ /* 0x000fea0003800000 */
[----:B--2345:R-:W2:Y:S02]  /*0860*/  LDS R3, [UR8+0x8] ;  /* 0x00000808ff037984 */ /* 0x03cea40008000800 */
[----:B--2---:R-:W-:-:S05]  /*0870*/  LOP3.LUT R3, R3, 0x1800, RZ, 0xb8, !PT ;  /* 0x0000180003037812 */ /* 0x004fca00078eb8ff */
[----:B------:R3:W-:Y:S02]  /*0880*/  STS [UR8+0x8], R3 ;  /* 0x00000803ff007988 */ /* 0x0007e40008000808 */
.L_x_15:
[----:B------:R-:W-:Y:S05]  /*0890*/  @P3 BREAK.RELIABLE B0 ;  /* 0x0000000000003942 */ /* 0x000fea0003800100 */
[----:B------:R-:W-:Y:S05]  /*08a0*/  @P3 BRA `(.L_x_17) ;  /* 0x0000000000243947 */ /* 0x000fea0003800000 */
[----:B------:R-:W4:Y:S01]  /*08b0*/  LDS R4, [UR8+0x8] ;  /* 0x00000808ff047984 */ /* 0x000f220008000800 */
[----:B--23--:R-:W-:-:S05]  /*08c0*/  IMAD.MOV.U32 R3, RZ, RZ, 0x6000 ;  /* 0x00006000ff037424 */ /* 0x00cfca00078e00ff */
[----:B----4-:R-:W-:-:S04]  /*08d0*/  LOP3.LUT R3, R4, 0x6000, R3, 0xd8, !PT ;  /* 0x0000600004037812 */ /* 0x010fc800078ed803 */
[----:B------:R-:W-:-:S05]  /*08e0*/  LOP3.LUT R3, R3, 0x400000, RZ, 0xb8, !PT ;  /* 0x0040000003037812 */ /* 0x000fca00078eb8ff */
[----:B------:R2:W-:Y:S02]  /*08f0*/  STS [UR8+0x8], R3 ;  /* 0x00000803ff007988 */ /* 0x0005e40008000808 */
.L_x_16:
[----:B------:R-:W-:Y:S05]  /*0900*/  BSYNC.RELIABLE B0 ;  /* 0x0000000000007941 */ /* 0x000fea0003800100 */
.L_x_13:
[----:B--2345:R-:W2:Y:S02]  /*0910*/  @!P3 LDS R3, [UR8+0x8] ;  /* 0x00000808ff03b984 */ /* 0x03cea40008000800 */
[----:B--2---:R-:W-:-:S05]  /*0920*/  @!P3 LOP3.LUT R3, R3, 0x8000, RZ, 0xb8, !PT ;  /* 0x000080000303b812 */ /* 0x004fca00078eb8ff */
[----:B------:R4:W-:Y:S02]  /*0930*/  @!P3 STS [UR8+0x8], R3 ;  /* 0x00000803ff00b988 */ /* 0x0009e40008000808 */
.L_x_17:
[----:B------:R-:W-:Y:S05]  /*0940*/  BSYNC.RECONVERGENT B1 ;  /* 0x0000000000017941 */ /* 0x000fea0003800200 */
.L_x_12:
[----:B------:R-:W-:Y:S05]  /*0950*/  WARPSYNC.ALL ;  /* 0x0000000000007948 */ /* 0x000fea0003800000 */
[----:B------:R-:W-:Y:S01]  /*0960*/  NOP ;  /* 0x0000000000007918 */ /* 0x000fe20000000000 */
[----:B------:R-:W-:Y:S05]  /*0970*/  @P0 BRA `(.L_x_18) ;  /* 0x0000000000300947 */ /* 0x000fea0003800000 */
[----:B--234-:R-:W2:Y:S01]  /*0980*/  S2R R3, SR_LANEID ;  /* 0x0000000000037919 */ /* 0x01cea20000000000 */
[----:B------:R-:W-:Y:S05]  /*0990*/  WARPSYNC.ALL ;  /* 0x0000000000007948 */ /* 0x000fea0003800000 */
[----:B------:R-:W-:Y:S01]  /*09a0*/  NOP ;  /* 0x0000000000007918 */ /* 0x000fe20000000000 */
[----:B--2---:R-:W-:-:S05]  /*09b0*/  IMAD.SHL.U32 R3, R3, 0x4, RZ ;  /* 0x0000000403037824 */ /* 0x004fca00078e00ff */
[----:B------:R-:W2:Y:S01]  /*09c0*/  LDS R7, [R3+UR8] ;  /* 0x0000000803077984 */ /* 0x000ea20008000800 */
[----:B------:R-:W-:-:S05]  /*09d0*/  IADD3 R4, P1, PT, R3, UR24, RZ ;  /* 0x0000001803047c10 */ /* 0x000fca000ff3e0ff */
[----:B------:R-:W-:-:S05]  /*09e0*/  IMAD.X R5, RZ, RZ, UR25, P1 ;  /* 0x00000019ff057e24 */ /* 0x000fca00088e06ff */
[----:B--2---:R5:W2:Y:S01]  /*09f0*/  ATOMG.E.EXCH.STRONG.GPU PT, RZ, [R4], R7 ;  /* 0x0000000704ff73a8 */ /* 0x004aa200041ee100 */
[----:B------:R-:W-:-:S04]  /*0a00*/  DEPBAR {5,4,3,2,1,0} ;  /* 0x0000003f0000791a */ /* 0x000fc80000000000 */
[----:B------:R-:W3:Y:S02]  /*0a10*/  CCTL.E.C.LDCU.IV.DEEP [UR24] ;  /* 0x0000000018007540 */ /* 0x000ee40009c08000 */
[----:B---3--:R5:W-:Y:S01]  /*0a20*/  UTMACCTL.IV [UR24] ;  /* 0x00000000180079b9 */ /* 0x008be20008000000 */
[----:B------:R-:W-:Y:S01]  /*0a30*/  NOP ;  /* 0x0000000000007918 */ /* 0x000fe20000000000 */
.L_x_18:
[----:B------:R-:W-:Y:S05]  /*0a40*/  @P0 BRA `(.L_x_19) ;  /* 0x00000000000c0947 */ /* 0x000fea0003800000 */
[----:B------:R0:W-:Y:S01]  /*0a50*/  UTMACMDFLUSH ;  /* 0x00000000000079b7 */ /* 0x0001e20000000000 */
[----:B------:R-:W-:Y:S05]  /*0a60*/  @P0 BRA `(.L_x_19) ;  /* 0x0000000000040947 */ /* 0x000fea0003800000 */
[----:B------:R-:W-:-:S04]  /*0a70*/  DEPBAR.LE SB0, 0x0 ;  /* 0x000080000000791a */ /* 0x000fc80000000000 */
.L_x_19:
[----:B------:R-:W-:Y:S05]  /*0a80*/  WARPSYNC.ALL ;  /* 0x0000000000007948 */ /* 0x000fea0003800000 */
[----:B------:R-:W-:Y:S01]  /*0a90*/  NOP ;  /* 0x0000000000007918 */ /* 0x000fe20000000000 */
[----:B--2---:R-:W-:Y:S06]  /*0aa0*/  BAR.SYNC.DEFER_BLOCKING 0x0 ;  /* 0x0000000000007b1d */ /* 0x004fec0000010000 */
[----:B------:R-:W-:Y:S02]  /*0ab0*/  BSSY.RECONVERGENT B1, `(.L_x_20) ;  /* 0x000000b000017945 */ /* 0x000fe40003800200 */
[----:B------:R-:W-:Y:S06]  /*0ac0*/  BAR.SYNC.DEFER_BLOCKING 0x0 ;  /* 0x0000000000007b1d */ /* 0x000fec0000010000 */
[----:B------:R2:W-:Y:S01]  /*0ad0*/  @!P0 STS [R12], RZ ;  /* 0x000000ff0c008388 */ /* 0x0005e20000000800 */
[----:B------:R-:W-:Y:S01]  /*0ae0*/  NOP ;  /* 0x0000000000007918 */ /* 0x000fe20000000000 */
[----:B------:R-:W-:Y:S05]  /*0af0*/  @P3 BRA `(.L_x_21) ;  /* 0x0000000000183947 */ /* 0x000fea0003800000 */
[----:B---34-:R-:W3:Y:S01]  /*0b00*/  LDS R3, [UR8+0x8] ;  /* 0x00000808ff037984 */ /* 0x018ee20008000800 */
[----:B------:R-:W4:Y:S01]  /*0b10*/  LDC.64 R10, c[0x0][0x388] ;  /* 0x0000e200ff0a7b82 */ /* 0x000f220000000a00 */
[----:B-----5:R-:W-:Y:S02]  /*0b20*/  IMAD.MOV.U32 R4, RZ, RZ, 0x70 ;  /* 0x00000070ff047424 */ /* 0x020fe400078e00ff */
[----:B----4-:R4:W-:Y:S03]  /*0b30*/  STS.64 [UR8], R10 ;  /* 0x0000000aff007988 */ /* 0x0109e60008000a08 */
[----:B---3--:R-:W-:-:S05]  /*0b40*/  LOP3.LUT R3, R3, 0x10, R4, 0xd8, !PT ;  /* 0x0000001003037812 */ /* 0x008fca00078ed804 */
[----:B------:R4:W-:Y:S02]  /*0b50*/  STS [UR8+0x8], R3 ;  /* 0x00000803ff007988 */ /* 0x0009e40008000808 */
.L_x_21:
[----:B-----5:R-:W-:Y:S05]  /*0b60*/  BSYNC.RECONVERGENT B1 ;  /* 0x0000000000017941 */ /* 0x020fea0003800200 */
.L_x_20:
[----:B------:R-:W-:Y:S04]  /*0b70*/  BSSY.RECONVERGENT B2, `(.L_x_22) ;  /* 0x000000f000027945 */ /* 0x000fe80003800200 */
[----:B------:R-:W-:Y:S04]  /*0b80*/  BSSY.RELIABLE B1, `(.L_x_23) ;  /* 0x000000c000017945 */ /* 0x000fe80003800100 */
[----:B------:R-:W-:Y:S05]  /*0b90*/  @P3 BRA `(.L_x_24) ;  /* 0x0000000000283947 */ /* 0x000fea0003800000 */
[----:B---34-:R-:W3:Y:S01]  /*0ba0*/  LDS R3, [UR8+0x34] ;  /* 0x00003408ff037984 */ /* 0x018ee20008000800 */
[----:B------:R-:W-:Y:S01]  /*0bb0*/  IMAD.MOV.U32 R4, RZ, RZ, 0x3f000000 ;  /* 0x3f000000ff047424 */ /* 0x000fe200078e00ff */
[----:B------:R-:W-:Y:S05]  /*0bc0*/  @P3 BREAK.RELIABLE B1 ;  /* 0x0000000000013942 */ /* 0x000fea0003800100 */
[----:B---3--:R-:W-:-:S05]  /*0bd0*/  LOP3.LUT R3, R3, 0xff000000, R4, 0xb8, !PT ;  /* 0xff00000003037812 */ /* 0x008fca00078eb804 */
[----:B------:R3:W-:Y:S01]  /*0be0*/  STS [UR8+0x34], R3 ;  /* 0x00003403ff007988 */ /* 0x0007e20008000808 */
[----:B------:R-:W-:Y:S05]  /*0bf0*/  @P3 BRA `(.L_x_25) ;  /* 0x0000000000183947 */ /* 0x000fea0003800000 */
[----:B------:R-:W4:Y:S01]  /*0c00*/  LDS R4, [UR8+0x38] ;  /* 0x00003808ff047984 */ /* 0x000f220008000800 */
[----:B---3--:R-:W-:-:S05]  /*0c10*/  IMAD.MOV.U32 R3, RZ, RZ, 0x7f ;  /* 0x0000007fff037424 */ /* 0x008fca00078e00ff */
[----:B----4-:R-:W-:-:S05]  /*0c20*/  LOP3.LUT R3, R4, 0xff, R3, 0xb8, !PT ;  /* 0x000000ff04037812 */ /* 0x010fca00078eb803 */
[----:B------:R5:W-:Y:S02]  /*0c30*/  STS [UR8+0x38], R3 ;  /* 0x00003803ff007988 */ /* 0x000be40008000808 */
.L_x_24:
[----:B------:R-:W-:Y:S05]  /*0c40*/  BSYNC.RELIABLE B1 ;  /* 0x0000000000017941 */ /* 0x000fea0003800100 */
.L_x_23:
[----:B------:R2:W-:Y:S02]  /*0c50*/  @!P3 STS [UR8+0x20], R9 ;  /* 0x00002009ff00b988 */ /* 0x0005e40008000808 */
.L_x_25:
[----:B------:R-:W-:Y:S05]  /*0c60*/  BSYNC.RECONVERGENT B2 ;  /* 0x0000000000027941 */ /* 0x000fea0003800200 */
.L_x_22:
[----:B------:R-:W-:Y:S05]  /*0c70*/  WARPSYNC.ALL ;  /* 0x0000000000007948 */ /* 0x000fea0003800000 */
[----:B------:R-:W-:Y:S01]  /*0c80*/  NOP ;  /* 0x0000000000007918 */ /* 0x000fe20000000000 */
[----:B---345:R-:W3:Y:S01]  /*0c90*/  LDC R3, c[0x0][0x39c] ;  /* 0x0000e700ff037b82 */ /* 0x038ee20000000800 */
[----:B------:R-:W-:Y:S01]  /*0ca0*/  BSSY.RECONVERGENT B2, `(.L_x_26) ;  /* 0x0000010000027945 */ /* 0x000fe20003800200 */
[----:B---3--:R-:W-:-:S05]  /*0cb0*/  VIADD R3, R3, 0xffffffff ;  /* 0xffffffff03037836 */ /* 0x008fca0000000000 */
[----:B------:R3:W-:Y:S01]  /*0cc0*/  @!P3 STS [UR8+0x24], R3 ;  /* 0x00002403ff00b988 */ /* 0x0007e20008000808 */
[----:B------:R-:W-:Y:S05]  /*0cd0*/  @P3 BRA `(.L_x_27) ;  /* 0x0000000000303947 */ /* 0x000fea0003800000 */
[----:B------:R-:W4:Y:S01]  /*0ce0*/  LDS R5, [UR8+0x34] ;  /* 0x00003408ff057984 */ /* 0x000f220008000800 */
[----:B------:R-:W5:Y:S03]  /*0cf0*/  LDC.64 R10, c[0x0][0x3b0] ;  /* 0x0000ec00ff0a7b82 */ /* 0x000f660000000a00 */
[----:B------:R-:W2:Y:S01]  /*0d00*/  LDS R4, [UR8+0x1c] ;  /* 0x00001c08ff047984 */ /* 0x000ea20008000800 */
[C---:B-----5:R-:W-:Y:S01]  /*0d10*/  SHF.L.U64.HI R8, R10.reuse, 0x1, R11 ;  /* 0x000000010a087819 */ /* 0x060fe2000001020b */
[----:B------:R-:W-:-:S03]  /*0d20*/  IMAD.SHL.U32 R7, R10, 0x2, RZ ;  /* 0x000000020a077824 */ /* 0x000fc600078e00ff */
[--C-:B--2---:R-:W-:Y:S02]  /*0d30*/  SHF.R.U32.HI R9, RZ, 0x4, R8.reuse ;  /* 0x00000004ff097819 */ /* 0x104fe40000011608 */
[----:B------:R-:W-:-:S05]  /*0d40*/  SHF.R.U64 R7, R7, 0x4, R8 ;  /* 0x0000000407077819 */ /* 0x000fca0000001208 */
[----:B------:R5:W-:Y:S01]  /*0d50*/  STS [UR8+0xc], R7 ;  /* 0x00000c07ff007988 */ /* 0x000be20008000808 */
[----:B----4-:R-:W-:Y:S02]  /*0d60*/  LOP3.LUT R5, R5, 0x7, RZ, 0xb8, !PT ;  /* 0x0000000705057812 */ /* 0x010fe400078eb8ff */
[----:B------:R-:W-:-:S03]  /*0d70*/  LOP3.LUT R4, R4, 0xf, R9, 0xb8, !PT ;  /* 0x0000000f04047812 */ /* 0x000fc600078eb809 */
[----:B------:R5:W-:Y:S04]  /*0d80*/  STS [UR8+0x34], R5 ;  /* 0x00003405ff007988 */ /* 0x000be80008000808 */
[----:B------:R5:W-:Y:S02]  /*0d90*/  STS [UR8+0x1c], R4 ;  /* 0x00001c04ff007988 */ /* 0x000be40008000808 */
.L_x_27:
[----:B------:R-:W-:Y:S05]  /*0da0*/  BSYNC.RECONVERGENT B2 ;  /* 0x0000000000027941 */ /* 0x000fea0003800200 */
.L_x_26:
[----:B------:R-:W-:Y:S04]  /*0db0*/  BSSY.RECONVERGENT B3, `(.L_x_28) ;  /* 0x000001a000037945 */ /* 0x000fe80003800200 */
[----:B------:R-:W-:Y:S04]  /*0dc0*/  BSSY.RELIABLE B2, `(.L_x_29) ;  /* 0x0000015000027945 */ /* 0x000fe80003800100 */
[----:B------:R-:W-:Y:S05]  /*0dd0*/  @P3 BRA `(.L_x_30) ;  /* 0x0000000000203947 */ /* 0x000fea0003800000 */
[----:B-----5:R-:W4:Y:S02]  /*0de0*/  LDS R4, [UR8+0x34] ;  /* 0x00003408ff047984 */ /* 0x020f240008000800 */
[----:B----4-:R-:W-:-:S05]  /*0df0*/  LOP3.LUT R4, R4, 0x38, RZ, 0xb8, !PT ;  /* 0x0000003804047812 */ /* 0x010fca00078eb8ff */
[----:B------:R4:W-:Y:S01]  /*0e00*/  STS [UR8+0x34], R4 ;  /* 0x00003404ff007988 */ /* 0x0009e20008000808 */
[----:B------:R-:W-:Y:S05]  /*0e10*/  @P3 BRA `(.L_x_31) ;  /* 0x0000000000203947 */ /* 0x000fea0003800000 */
[----:B----4-:R-:W4:Y:S01]  /*0e20*/  LDS R4, [UR8+0x8] ;  /* 0x00000808ff047984 */ /* 0x010f220008000800 */
[----:B------:R-:W-:-:S05]  /*0e30*/  IMAD.MOV.U32 R5, RZ, RZ, 0x780 ;  /* 0x00000780ff057424 */ /* 0x000fca00078e00ff */
[----:B----4-:R-:W-:-:S05]  /*0e40*/  LOP3.LUT R4, R4, 0x500, R5, 0xd8, !PT ;  /* 0x0000050004047812 */ /* 0x010fca00078ed805 */
[----:B------:R4:W-:Y:S02]  /*0e50*/  STS [UR8+0x8], R4 ;  /* 0x00000804ff007988 */ /* 0x0009e40008000808 */
.L_x_30:
[----:B------:R-:W-:Y:S05]  /*0e60*/  @P3 BRA `(.L_x_32) ;  /* 0x0000000000283947 */ /* 0x000fea0003800000 */
[----:B----45:R-:W4:Y:S02]  /*0e70*/  LDS R4, [UR8+0x8] ;  /* 0x00000808ff047984 */ /* 0x030f240008000800 */
[----:B----4-:R-:W-:-:S05]  /*0e80*/  LOP3.LUT R4, R4, 0x1800, RZ, 0xb8, !PT ;  /* 0x0000180004047812 */ /* 0x010fca00078eb8ff */
[----:B------:R5:W-:Y:S02]  /*0e90*/  STS [UR8+0x8], R4 ;  /* 0x00000804ff007988 */ /* 0x000be40008000808 */
.L_x_31:
[----:B------:R-:W-:Y:S05]  /*0ea0*/  @P3 BREAK.RELIABLE B2 ;  /* 0x0000000000023942 */ /* 0x000fea0003800100 */
[----:B------:R-:W-:Y:S05]  /*0eb0*/  @P3 BRA `(.L_x_33) ;  /* 0x0000000000243947 */ /* 0x000fea0003800000 */
[----:B----45:R-:W4:Y:S01]  /*0ec0*/  LDS R4, [UR8+0x8] ;  /* 0x00000808ff047984 */ /* 0x030f220008000800 */
[----:B------:R-:W-:-:S05]  /*0ed0*/  IMAD.MOV.U32 R5, RZ, RZ, 0x6000 ;  /* 0x00006000ff057424 */ /* 0x000fca00078e00ff */
[----:B----4-:R-:W-:-:S04]  /*0ee0*/  LOP3.LUT R4, R4, 0x6000, R5, 0xd8, !PT ;  /* 0x0000600004047812 */ /* 0x010fc800078ed805 */
[----:B------:R-:W-:-:S05]  /*0ef0*/  LOP3.LUT R4, R4, 0x400000, RZ, 0xb8, !PT ;  /* 0x0040000004047812 */ /* 0x000fca00078eb8ff */
[----:B------:R4:W-:Y:S02]  /*0f00*/  STS [UR8+0x8], R4 ;  /* 0x00000804ff007988 */ /* 0x0009e40008000808 */
.L_x_32:
[----:B------:R-:W-:Y:S05]  /*0f10*/  BSYNC.RELIABLE B2 ;  /* 0x0000000000027941 */ /* 0x000fea0003800100 */
.L_x_29:
[----:B----45:R-:W4:Y:S02]  /*0f20*/  @!P3 LDS R4, [UR8+0x8] ;  /* 0x00000808ff04b984 */ /* 0x030f240008000800 */
[----:B----4-:R-:W-:-:S05]  /*0f30*/  @!P3 LOP3.LUT R4, R4, 0x8000, RZ, 0xb8, !PT ;  /* 0x000080000404b812 */ /* 0x010fca00078eb8ff */
[----:B------:R4:W-:Y:S02]  /*0f40*/  @!P3 STS [UR8+0x8], R4 ;  /* 0x00000804ff00b988 */ /* 0x0009e40008000808 */
.L_x_33:
[----:B------:R-:W-:Y:S05]  /*0f50*/  BSYNC.RECONVERGENT B3 ;  /* 0x0000000000037941 */ /* 0x000fea0003800200 */
.L_x_28:
[----:B------:R-:W-:Y:S05]  /*0f60*/  WARPSYNC.ALL ;  /* 0x0000000000007948 */ /* 0x000fea0003800000 */
[----:B------:R-:W-:Y:S01]  /*0f70*/  NOP ;  /* 0x0000000000007918 */ /* 0x000fe20000000000 */
[----:B------:R-:W-:-:S04]  /*0f80*/  UIADD3 UR5, UPT, UPT, UR4, 0x80, URZ ;  /* 0x0000008004057890 */ /* 0x000fc8000fffe0ff */
[----:B------:R-:W-:-:S04]  /*0f90*/  UIADD3 UR26, UP0, UPT, UR5, UR20, URZ ;  /* 0x00000014051a7290 */ /* 0x000fc8000ff1e0ff */
[----:B------:R-:W-:Y:S01]  /*0fa0*/  ULEA.HI.X.SX32 UR27, UR5, UR21, 0x1, UP0 ;  /* 0x00000015051b7291 */ /* 0x000fe200080f0eff */
[----:B------:R-:W-:Y:S11]  /*0fb0*/  @P0 BRA `(.L_x_34) ;  /* 0x0000000000300947 */ /* 0x000ff60003800000 */
[----:B----45:R-:W4:Y:S01]  /*0fc0*/  S2R R4, SR_LANEID ;  /* 0x0000000000047919 */ /* 0x030f220000000000 */
[----:B------:R-:W-:Y:S05]  /*0fd0*/  WARPSYNC.ALL ;  /* 0x0000000000007948 */ /* 0x000fea0003800000 */
[----:B------:R-:W-:Y:S01]  /*0fe0*/  NOP ;  /* 0x0000000000007918 */ /* 0x000fe20000000000 */
[----:B----4-:R-:W-:-:S05]  /*0ff0*/  IMAD.SHL.U32 R8, R4, 0x4, RZ ;  /* 0x0000000404087824 */ /* 0x010fca00078e00ff */
[----:B------:R-:W4:Y:S01]  /*1000*/  LDS R7, [R8+UR8] ;  /* 0x0000000808077984 */ /* 0x000f220008000800 */
[----:B------:R-:W-:-:S05]  /*1010*/  IADD3 R4, P1, PT, R8, UR26, RZ ;  /* 0x0000001a08047c10 */ /* 0x000fca000ff3e0ff */
[----:B------:R-:W-:-:S05]  /*1020*/  IMAD.X R5, RZ, RZ, UR27, P1 ;  /* 0x0000001bff057e24 */ /* 0x000fca00088e06ff */
[----:B----4-:R4:W5:Y:S01]  /*1030*/  ATOMG.E.EXCH.STRONG.GPU PT, RZ, [R4], R7 ;  /* 0x0000000704ff73a8 */ /* 0x01096200041ee100 */
[----:B------:R-:W-:-:S04]  /*1040*/  DEPBAR {5,4,3,2,1,0} ;  /* 0x0000003f0000791a */ /* 0x000fc80000000000 */
[----:B------:R-:W2:Y:S02]  /*1050*/  CCTL.E.C.LDCU.IV.DEEP [UR26] ;  /* 0x000000001a007540 */ /* 0x000ea40009c08000 */
[----:B--2---:R4:W-:Y:S01]  /*1060*/  UTMACCTL.IV [UR26] ;  /* 0x000000001a0079b9 */ /* 0x0049e20008000000 */
[----:B------:R-:W-:Y:S01]  /*1070*/  NOP ;  /* 0x0000000000007918 */ /* 0x000fe20000000000 */
.L_x_34:
[----:B------:R-:W-:Y:S05]  /*1080*/  @P0 BRA `(.L_x_35) ;  /* 0x00000000000c0947 */ /* 0x000fea0003800000 */
[----:B------:R0:W-:Y:S01]  /*1090*/  UTMACMDFLUSH ;  /* 0x00000000000079b7 */ /* 0x0001e20000000000 */
[----:B------:R-:W-:Y:S05]  /*10a0*/  @P0 BRA `(.L_x_35) ;  /* 0x0000000000040947 */ /* 0x000fea0003800000 */
[----:B------:R-:W-:-:S04]  /*10b0*/  DEPBAR.LE SB0, 0x0 ;  /* 0x000080000000791a */ /* 0x000fc80000000000 */
.L_x_35:
[----:B------:R-:W-:Y:S05]  /*10c0*/  WARPSYNC.ALL ;  /* 0x0000000000007948 */ /* 0x000fea0003800000 */
[----:B------:R-:W-:Y:S01]  /*10d0*/  NOP ;  /* 0x0000000000007918 */ /* 0x000fe20000000000 */
[----:B-----5:R-:W-:Y:S06]  /*10e0*/  BAR.SYNC.DEFER_BLOCKING 0x0 ;  /* 0x0000000000007b1d */ /* 0x020fec0000010000 */
[----:B------:R-:W-:Y:S02]  /*10f0*/  BSSY.RECONVERGENT B3, `(.L_x_36) ;  /* 0x000000b000037945 */ /* 0x000fe40003800200 */
[----:B------:R-:W-:Y:S06]  /*1100*/  BAR.SYNC.DEFER_BLOCKING 0x0 ;  /* 0x0000000000007b1d */ /* 0x000fec0000010000 */
[----:B------:R5:W-:Y:S01]  /*1110*/  @!P0 STS [R12], RZ ;  /* 0x000000ff0c008388 */ /* 0x000be20000000800 */
[----:B------:R-:W-:Y:S01]  /*1120*/  NOP ;  /* 0x0000000000007918 */ /* 0x000fe20000000000 */
[----:B------:R-:W-:Y:S05]  /*1130*/  @P3 BRA `(.L_x_37) ;  /* 0x0000000000183947 */ /* 0x000fea0003800000 */
[----:B----4-:R-:W4:Y:S01]  /*1140*/  LDS R4, [UR8+0x8] ;  /* 0x00000808ff047984 */ /* 0x010f220008000800 */
[----:B--2---:R-:W2:Y:S01]  /*1150*/  LDC.64 R8, c[0x0][0x390] ;  /* 0x0000e400ff087b82 */ /* 0x004ea20000000a00 */
[----:B------:R-:W-:Y:S02]  /*1160*/  IMAD.MOV.U32 R5, RZ, RZ, 0x70 ;  /* 0x00000070ff057424 */ /* 0x000fe400078e00ff */
[----:B--2---:R2:W-:Y:S03]  /*1170*/  STS.64 [UR8], R8 ;  /* 0x00000008ff007988 */ /* 0x0045e60008000a08 */
[----:B----4-:R-:W-:-:S05]  /*1180*/  LOP3.LUT R4, R4, 0x10, R5, 0xd8, !PT ;  /* 0x0000001004047812 */ /* 0x010fca00078ed805 */
[----:B------:R2:W-:Y:S02]  /*1190*/  STS [UR8+0x8], R4 ;  /* 0x00000804ff007988 */ /* 0x0005e40008000808 */
.L_x_37:
[----:B----4-:R-:W-:Y:S05]  /*11a0*/  BSYNC.RECONVERGENT B3 ;  /* 0x0000000000037941 */ /* 0x010fea0003800200 */
.L_x_36:
[----:B------:R-:W-:Y:S04]  /*11b0*/  BSSY.RECONVERGENT B4, `(.L_x_38) ;  /* 0x0000011000047945 */ /* 0x000fe80003800200 */
[----:B------:R-:W-:Y:S04]  /*11c0*/  BSSY.RELIABLE B3, `(.L_x_39) ;  /* 0x000000e000037945 */ /* 0x000fe80003800100 */
[----:B------:R-:W-:Y:S05]  /*11d0*/  @P3 BRA `(.L_x_40) ;  /* 0x0000000000243947 */ /* 0x000fea0003800000 */
[----:B--2---:R-:W2:Y:S01]  /*11e0*/  LDS R4, [UR8+0x34] ;  /* 0x00003408ff047984 */ /* 0x004ea20008000800 */
[----:B------:R-:W-:-:S05]  /*11f0*/  IMAD.MOV.U32 R5, RZ, RZ, 0x3f000000 ;  /* 0x3f000000ff057424 */ /* 0x000fca00078e00ff */
[----:B--2---:R-:W-:-:S05]  /*1200*/  LOP3.LUT R4, R4, 0xff000000, R5, 0xb8, !PT ;  /* 0xff00000004047812 */ /* 0x004fca00078eb805 */
[----:B------:R2:W-:Y:S01]  /*1210*/  STS [UR8+0x34], R4 ;  /* 0x00003404ff007988 */ /* 0x0005e20008000808 */
[----:B------:R-:W-:Y:S05]  /*1220*/  @P3 BRA `(.L_x_41) ;  /* 0x00000000001c3947 */ /* 0x000fea0003800000 */
[----:B--2---:R-:W2:Y:S01]  /*1230*/  LDS R4, [UR8+0x38] ;  /* 0x00003808ff047984 */ /* 0x004ea20008000800 */
[----:B------:R-:W-:-:S05]  /*1240*/  IMAD.MOV.U32 R5, RZ, RZ, 0x3f ;  /* 0x0000003fff057424 */ /* 0x000fca00078e00ff */
[----:B--2---:R-:W-:-:S05]  /*1250*/  LOP3.LUT R4, R4, 0xff, R5, 0xb8, !PT ;  /* 0x000000ff04047812 */ /* 0x004fca00078eb805 */
[----:B------:R4:W-:Y:S02]  /*1260*/  STS [UR8+0x38], R4 ;  /* 0x00003804ff007988 */ /* 0x0009e40008000808 */
.L_x_40:
[----:B------:R-:W-:Y:S05]  /*1270*/  @P3 BREAK.RELIABLE B3 ;  /* 0x0000000000033942 */ /* 0x000fea0003800100 */
[----:B------:R-:W-:Y:S05]  /*1280*/  @P3 BRA `(.L_x_42) ;  /* 0x00000000000c3947 */ /* 0x000fea0003800000 */
[----:B------:R2:W-:Y:S02]  /*1290*/  STS [UR8+0x20], R3 ;  /* 0x00002003ff007988 */ /* 0x0005e40008000808 */
.L_x_41:
[----:B------:R-:W-:Y:S05]  /*12a0*/  BSYNC.RELIABLE B3 ;  /* 0x0000000000037941 */ /* 0x000fea0003800100 */
.L_x_39:
[----:B------:R2:W-:Y:S02]  /*12b0*/  @!P3 STS [UR8+0x24], R2 ;  /* 0x00002402ff00b988 */ /* 0x0005e40008000808 */
.L_x_42:
[----:B------:R-:W-:Y:S05]  /*12c0*/  BSYNC.RECONVERGENT B4 ;  /* 0x0000000000047941 */ /* 0x000fea0003800200 */
.L_x_38:
[----:B------:R-:W-:Y:S05]  /*12d0*/  WARPSYNC.ALL ;  /* 0x0000000000007948 */ /* 0x000fea0003800000 */
[----:B------:R-:W-:Y:S01]  /*12e0*/  NOP ;  /* 0x0000000000007918 */ /* 0x000fe20000000000 */
[----:B------:R-:W-:Y:S04]  /*12f0*/  BSSY.RECONVERGENT B4, `(.L_x_43) ;  /* 0x000000e000047945 */ /* 0x000fe80003800200 */
[----:B------:R-:W-:Y:S05]  /*1300*/  @P3 BRA `(.L_x_44) ;  /* 0x0000000000303947 */ /* 0x000fea0003800000 */
[----:B--23--:R-:W2:Y:S01]  /*1310*/  LDS R3, [UR8+0x34] ;  /* 0x00003408ff037984 */ /* 0x00cea20008000800 */
[----:B----4-:R-:W3:Y:S03]  /*1320*/  LDC.64 R4, c[0x0][0x3b8] ;  /* 0x0000ee00ff047b82 */ /* 0x010ee60000000a00 */
        /* <DEDUP_REMOVED lines=10> */
.L_x_44:
[----:B------:R-:W-:Y:S05]  /*13d0*/  BSYNC.RECONVERGENT B4 ;  /* 0x0000000000047941 */ /* 0x000fea0003800200 */
.L_x_43:
[----:B------:R-:W-:Y:S04]  /*13e0*/  BSSY.RECONVERGENT B5, `(.L_x_45) ;  /* 0x000001a000057945 */ /* 0x000fe80003800200 */
[----:B------:R-:W-:Y:S04]  /*13f0*/  BSSY.RELIABLE B4, `(.L_x_46) ;  /* 0x0000015000047945 */ /* 0x000fe80003800100 */
[----:B------:R-:W-:Y:S05]  /*1400*/  @P3 BRA `(.L_x_47) ;  /* 0x0000000000203947 */ /* 0x000fea0003800000 */
[----:B--23--:R-:W2:Y:S02]  /*1410*/  LDS R2, [UR8+0x34] ;  /* 0x00003408ff027984 */ /* 0x00cea40008000800 */
[----:B--2---:R-:W-:-:S05]  /*1420*/  LOP3.LUT R2, R2, 0x38, RZ, 0xb8, !PT ;  /* 0x0000003802027812 */ /* 0x004fca00078eb8ff */
[----:B------:R2:W-:Y:S01]  /*1430*/  STS [UR8+0x34], R2 ;  /* 0x00003402ff007988 */ /* 0x0005e20008000808 */
[----:B------:R-:W-:Y:S05]  /*1440*/  @P3 BRA `(.L_x_48) ;  /* 0x0000000000203947 */ /* 0x000fea0003800000 */
[----:B--2---:R-:W2:Y:S01]  /*1450*/  LDS R2, [UR8+0x8] ;  /* 0x00000808ff027984 */ /* 0x004ea20008000800 */
[----:B------:R-:W-:-:S05]  /*1460*/  IMAD.MOV.U32 R3, RZ, RZ, 0x780 ;  /* 0x00000780ff037424 */ /* 0x000fca00078e00ff */
[----:B--2---:R-:W-:-:S05]  /*1470*/  LOP3.LUT R2, R2, 0x500, R3, 0xd8, !PT ;  /* 0x0000050002027812 */ /* 0x004fca00078ed803 */
[----:B------:R2:W-:Y:S02]  /*1480*/  STS [UR8+0x8], R2 ;  /* 0x00000802ff007988 */ /* 0x0005e40008000808 */
.L_x_47:
[----:B------:R-:W-:Y:S05]  /*1490*/  @P3 BRA `(.L_x_49) ;  /* 0x0000000000283947 */ /* 0x000fea0003800000 */
[----:B--23--:R-:W2:Y:S02]  /*14a0*/  LDS R2, [UR8+0x8] ;  /* 0x00000808ff027984 */ /* 0x00cea40008000800 */
[----:B--2---:R-:W-:-:S05]  /*14b0*/  LOP3.LUT R2, R2, 0x1800, RZ, 0xb8, !PT ;  /* 0x0000180002027812 */ /* 0x004fca00078eb8ff */
[----:B------:R3:W-:Y:S02]  /*14c0*/  STS [UR8+0x8], R2 ;  /* 0x00000802ff007988 */ /* 0x0007e40008000808 */
.L_x_48:
[----:B------:R-:W-:Y:S05]  /*14d0*/  @P3 BREAK.RELIABLE B4 ;  /* 0x0000000000043942 */ /* 0x000fea0003800100 */
[----:B------:R-:W-:Y:S05]  /*14e0*/  @P3 BRA `(.L_x_50) ;  /* 0x0000000000243947 */ /* 0x000fea0003800000 */
[----:B--23--:R-:W2:Y:S01]  /*14f0*/  LDS R2, [UR8+0x8] ;  /* 0x00000808ff027984 */ /* 0x00cea20008000800 */
[----:B------:R-:W-:-:S05]  /*1500*/  IMAD.MOV.U32 R3, RZ, RZ, 0x6000 ;  /* 0x00006000ff037424 */ /* 0x000fca00078e00ff */
[----:B--2---:R-:W-:-:S04]  /*1510*/  LOP3.LUT R2, R2, 0x6000, R3, 0xd8, !PT ;  /* 0x0000600002027812 */ /* 0x004fc800078ed803 */
[----:B------:R-:W-:-:S05]  /*1520*/  LOP3.LUT R2, R2, 0x400000, RZ, 0xb8, !PT ;  /* 0x0040000002027812 */ /* 0x000fca00078eb8ff */
[----:B------:R2:W-:Y:S02]  /*1530*/  STS [UR8+0x8], R2 ;  /* 0x00000802ff007988 */ /* 0x0005e40008000808 */
.L_x_49:
[----:B------:R-:W-:Y:S05]  /*1540*/  BSYNC.RELIABLE B4 ;  /* 0x0000000000047941 */ /* 0x000fea0003800100 */
.L_x_46:
[----:B--23--:R-:W2:Y:S02]  /*1550*/  @!P3 LDS R2, [UR8+0x8] ;  /* 0x00000808ff02b984 */ /* 0x00cea40008000800 */
[----:B--2---:R-:W-:-:S05]  /*1560*/  @!P3 LOP3.LUT R2, R2, 0x8000, RZ, 0xb8, !PT ;  /* 0x000080000202b812 */ /* 0x004fca00078eb8ff */
[----:B------:R2:W-:Y:S02]  /*1570*/  @!P3 STS [UR8+0x8], R2 ;  /* 0x00000802ff00b988 */ /* 0x0005e40008000808 */
.L_x_50:
[----:B------:R-:W-:Y:S05]  /*1580*/  BSYNC.RECONVERGENT B5 ;  /* 0x0000000000057941 */ /* 0x000fea0003800200 */
.L_x_45:
[----:B------:R-:W-:Y:S05]  /*1590*/  WARPSYNC.ALL ;  /* 0x0000000000007948 */ /* 0x000fea0003800000 */
[----:B------:R-:W-:Y:S01]  /*15a0*/  NOP ;  /* 0x0000000000007918 */ /* 0x000fe20000000000 */
[----:B------:R-:W-:-:S04]  /*15b0*/  UIADD3 UR4, UPT, UPT, UR4, 0x100, URZ ;  /* 0x0000010004047890 */ /* 0x000fc8000fffe0ff */
[----:B------:R-:W-:-:S04]  /*15c0*/  UIADD3 UR20, UP0, UPT, UR4, UR20, URZ ;  /* 0x0000001404147290 */ /* 0x000fc8000ff1e0ff */
[----:B------:R-:W-:Y:S01]  /*15d0*/  ULEA.HI.X.SX32 UR21, UR4, UR21, 0x1, UP0 ;  /* 0x0000001504157291 */ /* 0x000fe200080f0eff */
[----:B------:R-:W-:Y:S11]  /*15e0*/  @P0 BRA `(.L_x_51) ;  /* 0x0000000000300947 */ /* 0x000ff60003800000 */
[----:B--23--:R-:W2:Y:S01]  /*15f0*/  S2R R2, SR_LANEID ;  /* 0x0000000000027919 */ /* 0x00cea20000000000 */
[----:B------:R-:W-:Y:S05]  /*1600*/  WARPSYNC.ALL ;  /* 0x0000000000007948 */ /* 0x000fea0003800000 */
[----:B------:R-:W-:Y:S01]  /*1610*/  NOP ;  /* 0x0000000000007918 */ /* 0x000fe20000000000 */
[----:B--2-4-:R-:W-:-:S05]  /*1620*/  IMAD.SHL.U32 R4, R2, 0x4, RZ ;  /* 0x0000000402047824 */ /* 0x014fca00078e00ff */
[----:B------:R-:W2:Y:S01]  /*1630*/  LDS R5, [R4+UR8] ;  /* 0x0000000804057984 */ /* 0x000ea20008000800 */
[----:B------:R-:W-:-:S05]  /*1640*/  IADD3 R2, P1, PT, R4, UR20, RZ ;  /* 0x0000001404027c10 */ /* 0x000fca000ff3e0ff */
[----:B------:R-:W-:-:S05]  /*1650*/  IMAD.X R3, RZ, RZ, UR21, P1 ;  /* 0x00000015ff037e24 */ /* 0x000fca00088e06ff */
[----:B--2---:R2:W3:Y:S01]  /*1660*/  ATOMG.E.EXCH.STRONG.GPU PT, RZ, [R2], R5 ;  /* 0x0000000502ff73a8 */ /* 0x0044e200041ee100 */
[----:B------:R-:W-:-:S04]  /*1670*/  DEPBAR {5,4,3,2,1,0} ;  /* 0x0000003f0000791a */ /* 0x000fc80000000000 */
[----:B------:R-:W4:Y:S02]  /*1680*/  CCTL.E.C.LDCU.IV.DEEP [UR20] ;  /* 0x0000000014007540 */ /* 0x000f240009c08000 */
[----:B----4-:R2:W-:Y:S01]  /*1690*/  UTMACCTL.IV [UR20] ;  /* 0x00000000140079b9 */ /* 0x0105e20008000000 */
[----:B------:R-:W-:Y:S01]  /*16a0*/  NOP ;  /* 0x0000000000007918 */ /* 0x000fe20000000000 */
.L_x_51:
[----:B------:R-:W-:Y:S05]  /*16b0*/  @P0 BRA `(.L_x_52) ;  /* 0x00000000000c0947 */ /* 0x000fea0003800000 */
[----:B------:R0:W-:Y:S01]  /*16c0*/  UTMACMDFLUSH ;  /* 0x00000000000079b7 */ /* 0x0001e20000000000 */
[----:B------:R-:W-:Y:S05]  /*16d0*/  @P0 BRA `(.L_x_52) ;  /* 0x0000000000040947 */ /* 0x000fea0003800000 */
[----:B------:R-:W-:-:S04]  /*16e0*/  DEPBAR.LE SB0, 0x0 ;  /* 0x000080000000791a */ /* 0x000fc80000000000 */
.L_x_52:
[----:B------:R-:W-:Y:S05]  /*16f0*/  WARPSYNC.ALL ;  /* 0x0000000000007948 */ /* 0x000fea0003800000 */
[----:B------:R-:W-:Y:S01]  /*1700*/  NOP ;  /* 0x0000000000007918 */ /* 0x000fe20000000000 */
[----:B---3--:R-:W-:Y:S01]  /*1710*/  BAR.SYNC.DEFER_BLOCKING 0x0 ;  /* 0x0000000000007b1d */ /* 0x008fe20000010000 */
[----:B--2---:R-:W-:Y:S01]  /*1720*/  SHF.R.U32.HI R2, RZ, 0x5, R0 ;  /* 0x00000005ff027819 */ /* 0x004fe20000011600 */
[----:B------:R-:W-:-:S03]  /*1730*/  USHF.L.U32 UR15, UR15, 0x7, URZ ;  /* 0x000000070f0f7899 */ /* 0x000fc600080006ff */
[----:B------:R-:W-:Y:S01]  /*1740*/  R2UR UR22, R2 ;  /* 0x00000000021672ca */ /* 0x000fe200000e0000 */
[----:B------:R-:W-:Y:S01]  /*1750*/  VOTEU.ALL UP0, P3 ;  /* 0x0000000000ff7886 */ /* 0x000fe20001800000 */
[----:B------:R-:W-:Y:S01]  /*1760*/  UMOV UR4, 0x1 ;  /* 0x0000000100047882 */ /* 0x000fe20000000000 */
[----:B------:R-:W-:Y:S01]  /*1770*/  VOTEU.ALL UP1, P3 ;  /* 0x0000000000ff7886 */ /* 0x000fe20001820000 */
[----:B------:R-:W-:Y:S02]  /*1780*/  BSSY.RECONVERGENT B5, `(.L_x_53) ;  /* 0x0000018000057945 */ /* 0x000fe40003800200 */
[----:B------:R-:W-:-:S04]  /*1790*/  @!UP0 UIADD3 UR10, UPT, UPT, -UR4, 0x100000, URZ ;  /* 0x00100000040a8890 */ /* 0x000fc8000fffe1ff */
[----:B------:R-:W-:Y:S02]  /*17a0*/  @!UP0 USHF.L.U32 UR11, UR10, 0xb, URZ ;  /* 0x0000000b0a0b8899 */ /* 0x000fe400080006ff */
[----:B------:R-:W-:Y:S02]  /*17b0*/  @!UP0 USHF.L.U32 UR10, UR10, 0x1, URZ ;  /* 0x000000010a0a8899 */ /* 0x000fe400080006ff */
[----:B------:R-:W-:-:S04]  /*17c0*/  @!UP0 UIADD3 UR4, UPT, UPT, -UR4, 0x100000, URZ ;  /* 0x0010000004048890 */ /* 0x000fc8000fffe1ff */
[----:B------:R-:W-:Y:S02]  /*17d0*/  @!UP0 USHF.L.U32 UR5, UR4, 0xb, URZ ;  /* 0x0000000b04058899 */ /* 0x000fe400080006ff */
[----:B------:R-:W-:Y:S01]  /*17e0*/  @!UP0 USHF.L.U32 UR4, UR4, 0x1, URZ ;  /* 0x0000000104048899 */ /* 0x000fe200080006ff */
[----:B------:R-:W-:Y:S01]  /*17f0*/  VOTEU.ALL UP0, P3 ;  /* 0x0000000000ff7886 */ /* 0x000fe20001800000 */
[----:B------:R-:W2:Y:S04]  /*1800*/  FENCE.VIEW.ASYNC.S ;  /* 0x00000000000073c6 */ /* 0x000ea80000000000 */
[----:B--2---:R2:W3:Y:S06]  /*1810*/  @!UP0 SYNCS.EXCH.64 URZ, [UR8+0x18000], UR10 ;  /* 0x0180000a08ff85b2 */ /* 0x0044ec0008000100 */
[----:B------:R2:W3:Y:S02]  /*1820*/  @!UP1 SYNCS.EXCH.64 URZ, [UR8+0x18020], UR4 ;  /* 0x0180200408ff95b2 */ /* 0x0004e40008000100 */
[----:B---3--:R-:W-:Y:S06]  /*1830*/  BAR.SYNC.DEFER_BLOCKING 0x0 ;  /* 0x0000000000007b1d */ /* 0x008fec0000010000 */
[----:B------:R-:W-:Y:S05]  /*1840*/  @P3 BRA `(.L_x_54) ;  /* 0x00000000002c3947 */ /* 0x000fea0003800000 */
[----:B--2---:R-:W-:Y:S02]  /*1850*/  UMOV UR4, 0x1 ;  /* 0x0000000100047882 */ /* 0x004fe40000000000 */
[----:B------:R-:W-:-:S04]  /*1860*/  UIADD3 UR10, UPT, UPT, -UR4, 0x100000, URZ ;  /* 0x00100000040a7890 */ /* 0x000fc8000fffe1ff */
[----:B------:R-:W-:Y:S02]  /*1870*/  USHF.L.U32 UR11, UR10, 0xb, URZ ;  /* 0x0000000b0a0b7899 */ /* 0x000fe400080006ff */
[----:B------:R-:W-:Y:S02]  /*1880*/  USHF.L.U32 UR10, UR10, 0x1, URZ ;  /* 0x000000010a0a7899 */ /* 0x000fe400080006ff */
[----:B------:R-:W-:-:S04]  /*1890*/  UIADD3 UR4, UPT, UPT, -UR4, 0x100000, URZ ;  /* 0x0010000004047890 */ /* 0x000fc8000fffe1ff */
[----:B------:R-:W-:Y:S02]  /*18a0*/  USHF.L.U32 UR5, UR4, 0xb, URZ ;  /* 0x0000000b04057899 */ /* 0x000fe400080006ff */
[----:B------:R-:W-:Y:S01]  /*18b0*/  USHF.L.U32 UR4, UR4, 0x1, URZ ;  /* 0x0000000104047899 */ /* 0x000fe200080006ff */
[----:B------:R-:W2:Y:S03]  /*18c0*/  FENCE.VIEW.ASYNC.S ;  /* 0x00000000000073c6 */ /* 0x000ea60000000000 */
[----:B--2---:R3:W2:Y:S08]  /*18d0*/  SYNCS.EXCH.64 URZ, [UR8+0x18008], UR10 ;  /* 0x0180080a08ff75b2 */ /* 0x0046b00008000100 */
[----:B------:R3:W4:Y:S02]  /*18e0*/  SYNCS.EXCH.64 URZ, [UR8+0x18028], UR4 ;  /* 0x0180280408ff75b2 */ /* 0x0007240008000100 */
[----:B---3--:R-:W-:Y:S01]  /*18f0*/  NOP ;  /* 0x0000000000007918 */ /* 0x008fe20000000000 */
.L_x_54:
[----:B--2---:R-:W-:Y:S05]  /*1900*/  BSYNC.RECONVERGENT B5 ;  /* 0x0000000000057941 */ /* 0x004fea0003800200 */
.L_x_53:
[----:B----4-:R-:W-:Y:S06]  /*1910*/  BAR.SYNC.DEFER_BLOCKING 0x0 ;  /* 0x0000000000007b1d */ /* 0x010fec0000010000 */
[----:B------:R-:W-:Y:S04]  /*1920*/  BSSY.RECONVERGENT B5, `(.L_x_55) ;  /* 0x000000d000057945 */ /* 0x000fe80003800200 */
[----:B------:R-:W-:Y:S05]  /*1930*/  @P3 BRA `(.L_x_56) ;  /* 0x00000000002c3947 */ /* 0x000fea0003800000 */
[----:B------:R-:W-:Y:S02]  /*1940*/  UMOV UR4, 0x1 ;  /* 0x0000000100047882 */ /* 0x000fe40000000000 */
[----:B------:R-:W-:-:S04]  /*1950*/  UIADD3 UR10, UPT, UPT, -UR4, 0x100000, URZ ;  /* 0x00100000040a7890 */ /* 0x000fc8000fffe1ff */
[----:B------:R-:W-:Y:S02]  /*1960*/  USHF.L.U32 UR11, UR10, 0xb, URZ ;  /* 0x0000000b0a0b7899 */ /* 0x000fe400080006ff */
[----:B------:R-:W-:Y:S02]  /*1970*/  USHF.L.U32 UR10, UR10, 0x1, URZ ;  /* 0x000000010a0a7899 */ /* 0x000fe400080006ff */
[----:B------:R-:W-:-:S04]  /*1980*/  UIADD3 UR4, UPT, UPT, -UR4, 0x100000, URZ ;  /* 0x0010000004047890 */ /* 0x000fc8000fffe1ff */
[----:B------:R-:W-:Y:S02]  /*1990*/  USHF.L.U32 UR5, UR4, 0xb, URZ ;  /* 0x0000000b04057899 */ /* 0x000fe400080006ff */
[----:B------:R-:W-:Y:S01]  /*19a0*/  USHF.L.U32 UR4, UR4, 0x1, URZ ;  /* 0x0000000104047899 */ /* 0x000fe200080006ff */
[----:B------:R-:W2:Y:S03]  /*19b0*/  FENCE.VIEW.ASYNC.S ;  /* 0x00000000000073c6 */ /* 0x000ea60000000000 */
[----:B--2---:R2:W3:Y:S08]  /*19c0*/  SYNCS.EXCH.64 URZ, [UR8+0x18010], UR10 ;  /* 0x0180100a08ff75b2 */ /* 0x0044f00008000100 */
[----:B------:R2:W4:Y:S01]  /*19d0*/  SYNCS.EXCH.64 URZ, [UR8+0x18030], UR4 ;  /* 0x0180300408ff75b2 */ /* 0x0005220008000100 */
[----:B------:R-:W-:Y:S01]  /*19e0*/  NOP ;  /* 0x0000000000007918 */ /* 0x000fe20000000000 */
.L_x_56:
[----:B--2---:R-:W-:Y:S05]  /*19f0*/  BSYNC.RECONVERGENT B5 ;  /* 0x0000000000057941 */ /* 0x004fea0003800200 */
.L_x_55:
[----:B---34-:R-:W-:Y:S01]  /*1a00*/  BAR.SYNC.DEFER_BLOCKING 0x0 ;  /* 0x0000000000007b1d */ /* 0x018fe20000010000 */
[----:B------:R-:W-:Y:S01]  /*1a10*/  UIADD3 UR12, UPT, UPT, UR8, 0x18020, URZ ;  /* 0x00018020080c7890 */ /* 0x000fe2000fffe0ff */
[----:B------:R-:W-:Y:S01]  /*1a20*/  ISETP.GE.AND P0, PT, R6, 0x1, PT ;  /* 0x000000010600780c */ /* 0x000fe20003f06270 */
[----:B------:R-:W-:-:S03]  /*1a30*/  USHF.L.U32 UR19, UR7, 0x6, URZ ;  /* 0x0000000607137899 */ /* 0x000fc600080006ff */
        /* <DEDUP_REMOVED lines=13> */
.L_x_58:
[----:B--2---:R-:W-:Y:S05]  /*1b10*/  BSYNC.RECONVERGENT B5 ;  /* 0x0000000000057941 */ /* 0x004fea0003800200 */
.L_x_57:
[----:B------:R-:W-:Y:S05]  /*1b20*/  @!P0 BRA `(.L_x_59) ;  /* 0x0000000800748947 */ /* 0x000fea0003800000 */
[----:B---34-:R-:W-:Y:S01]  /*1b30*/  BAR.SYNC.DEFER_BLOCKING 0x0 ;  /* 0x0000000000007b1d */ /* 0x018fe20000010000 */
[----:B------:R-:W-:Y:S01]  /*1b40*/  ELECT P1, URZ, PT ;  /* 0x0000000000ff782f */ /* 0x000fe20003820000 */
[----:B------:R-:W-:Y:S01]  /*1b50*/  @!P3 IMAD.MOV.U32 R2, RZ, RZ, 0x6000 ;  /* 0x00006000ff02b424 */ /* 0x000fe200078e00ff */
[----:B------:R-:W-:Y:S02]  /*1b60*/  UIADD3 UR16, UPT, UPT, UR8, 0x10000, URZ ;  /* 0x0001000008107890 */ /* 0x000fe4000fffe0ff */
[----:B------:R-:W-:Y:S02]  /*1b70*/  ISETP.LT.U32.AND P1, PT, R36, 0x20, P1 ;  /* 0x000000202400780c */ /* 0x000fe40000f21070 */
[----:B------:R-:W-:Y:S01]  /*1b80*/  ELECT P0, URZ, PT ;  /* 0x0000000000ff782f */ /* 0x000fe20003800000 */
[----:B------:R-:W-:-:S03]  /*1b90*/  UMOV UR11, UR15 ;  /* 0x0000000f000b7c82 */ /* 0x000fc60008000000 */
[----:B------:R-:W-:-:S07]  /*1ba0*/  ISETP.LT.U32.AND P0, PT, R36, 0x20, P0 ;  /* 0x000000202400780c */ /* 0x000fce0000701070 */
[----:B------:R-:W-:Y:S01]  /*1bb0*/  VOTEU.ANY UP0, P1 ;  /* 0x0000000000ff7886 */ /* 0x000fe20000800100 */
[----:B------:R-:W-:-:S04]  /*1bc0*/  VOTEU.ANY UP2, P1 ;  /* 0x0000000000ff7886 */ /* 0x000fc80000840100 */
[----:B------:R-:W-:Y:S02]  /*1bd0*/  @UP0 UIADD3 UR17, UPT, UPT, UR8, 0x18000, URZ ;  /* 0x0001800008110890 */ /* 0x000fe4000fffe0ff */
[----:B------:R2:W-:Y:S01]  /*1be0*/  @!P3 SYNCS.ARRIVE.TRANS64 RZ, [UR8+0x18000], R2 ;  /* 0x01800002ffffb9a7 */ /* 0x0005e20008000008 */
[----:B------:R-:W-:Y:S01]  /*1bf0*/  @UP0 UMOV UR18, URZ ;  /* 0x000000ff00120c82 */ /* 0x000fe20008000000 */
[----:B------:R-:W-:Y:S01]  /*1c00*/  BAR.SYNC.DEFER_BLOCKING 0x0 ;  /* 0x0000000000007b1d */ /* 0x000fe20000010000 */
[----:B------:R-:W-:-:S05]  /*1c10*/  UISETP.NE.U32.AND UP0, UPT, UR22, URZ, UPT ;  /* 0x000000ff1600728c */ /* 0x000fca000bf05070 */
[----:B------:R-:W-:Y:S01]  /*1c20*/  VOTEU.ANY UP1, P0 ;  /* 0x0000000000ff7886 */ /* 0x000fe20000020100 */
[----:B------:R-:W-:-:S04]  /*1c30*/  VOTEU.ANY UP3, P0 ;  /* 0x0000000000ff7886 */ /* 0x000fc80000060100 */
[----:B------:R-:W-:Y:S01]  /*1c40*/  @UP1 UIADD3 UR9, UPT, UPT, UR8, 0x18000, URZ ;  /* 0x0001800008091890 */ /* 0x000fe2000fffe0ff */
[----:B------:R-:W-:Y:S01]  /*1c50*/  @UP1 UMOV UR10, URZ ;  /* 0x000000ff000a1c82 */ /* 0x000fe20008000000 */
[----:B------:R2:W-:Y:S01]  /*1c60*/  @UP2 UTMALDG.2D [UR16], [UR24] ;  /* 0x00000010180025b4 */ /* 0x0005e20008008000 */
[----:B------:R3:W-:Y:S06]  /*1c70*/  MEMBAR.ALL.CTA ;  /* 0x0000000000007992 */ /* 0x0007ec0000008000 */
[----:B---3--:R-:W3:Y:S02]  /*1c80*/  FENCE.VIEW.ASYNC.S ;  /* 0x00000000000073c6 */ /* 0x008ee40000000000 */
[----:B---3--:R-:W-:Y:S06]  /*1c90*/  BAR.SYNC.DEFER_BLOCKING 0x0 ;  /* 0x0000000000007b1d */ /* 0x008fec0000010000 */
[----:B------:R2:W-:Y:S02]  /*1ca0*/  @UP3 UTMALDG.2D [UR8], [UR26] ;  /* 0x000000081a0035b4 */ /* 0x0005e40008008000 */
[----:B------:R-:W-:Y:S06]  /*1cb0*/  BAR.SYNC.DEFER_BLOCKING 0x0 ;  /* 0x0000000000007b1d */ /* 0x000fec0000010000 */
[----:B------:R-:W3:Y:S02]  /*1cc0*/  SYNCS.PHASECHK.TRANS64.TRYWAIT P0, [UR8+0x18000], RZ ;  /* 0x018000ffff0075a7 */ /* 0x000ee40008001108 */
[----:B--23--:R-:W-:Y:S05]  /*1cd0*/  @!P0 BRA `(.L_x_60) ;  /* 0x0000000c00f08947 */ /* 0x00cfea0003800000 */
.L_x_78:
[----:B------:R-:W-:Y:S05]  /*1ce0*/  BRA.U UP0, `(.L_x_61) ;  /* 0x0000000100747547 */ /* 0x000fea000b800000 */
[----:B------:R-:W-:Y:S02]  /*1cf0*/  USHF.R.U32.HI UR6, URZ, 0x4, UR16 ;  /* 0x00000004ff067899 */ /* 0x000fe40008011610 */
[----:B------:R-:W-:Y:S02]  /*1d00*/  USHF.R.U32.HI UR10, URZ, 0x4, UR8 ;  /* 0x00000004ff0a7899 */ /* 0x000fe40008011608 */
[----:B------:R-:W-:Y:S02]  /*1d10*/  USGXT.U32 UR6, UR6, 0xe ;  /* 0x0000000e0606789a */ /* 0x000fe40008000000 */
[----:B------:R-:W-:Y:S02]  /*1d20*/  USGXT.U32 UR10, UR10, 0xe ;  /* 0x0000000e0a0a789a */ /* 0x000fe40008000000 */
[----:B------:R-:W-:Y:S02]  /*1d30*/  UIADD3 UR32, UP0, UPT, UR6, 0x2, URZ ;  /* 0x0000000206207890 */ /* 0x000fe4000ff1e0ff */
[----:B------:R-:W-:Y:S01]  /*1d40*/  UIADD3 UR34, UP1, UPT, UR10, 0x2, URZ ;  /* 0x000000020a227890 */ /* 0x000fe2000ff3e0ff */
[----:B------:R-:W-:Y:S01]  /*1d50*/  UMOV UR4, URZ ;  /* 0x000000ff00047c82 */ /* 0x000fe20008000000 */
[----:B------:R-:W-:Y:S01]  /*1d60*/  UMOV UR5, URZ ;  /* 0x000000ff00057c82 */ /* 0x000fe20008000000 */
[----:B------:R-:W-:-:S02]  /*1d70*/  UIADD3.X UR33, UPT, UPT, UR4, 0x40004040, URZ, UP0, !UPT ;  /* 0x4000404004217890 */ /* 0x000fc400087fe4ff */
[----:B------:R-:W-:Y:S02]  /*1d80*/  UIADD3.X UR35, UPT, UPT, UR5, 0x40004040, URZ, UP1, !UPT ;  /* 0x4000404005237890 */ /* 0x000fe40008ffe4ff */
[----:B------:R-:W-:Y:S02]  /*1d90*/  UIADD3.64 UR4, UPT, UPT, UR32, 0x2, URZ ;  /* 0x0000000220047897 */ /* 0x000fe4000fffe0ff */
[----:B------:R-:W-:Y:S02]  /*1da0*/  UIADD3.64 UR16, UPT, UPT, UR34, 0x2, URZ ;  /* 0x0000000222107897 */ /* 0x000fe4000fffe0ff */
[----:B------:R-:W-:Y:S02]  /*1db0*/  UIADD3.64 UR28, UPT, UPT, UR32, 0x4, URZ ;  /* 0x00000004201c7897 */ /* 0x000fe4000fffe0ff */
[----:B------:R-:W-:Y:S01]  /*1dc0*/  UIADD3.64 UR30, UPT, UPT, UR34, 0x4, URZ ;  /* 0x00000004221e7897 */ /* 0x000fe2000fffe0ff */
[----:B------:R-:W-:Y:S01]  /*1dd0*/  UMOV UR36, 0x0 ;  /* 0x0000000000247882 */ /* 0x000fe20000000000 */
[----:B------:R-:W-:Y:S01]  /*1de0*/  UMOV UR37, 0x4200490 ;  /* 0x0420049000257882 */ /* 0x000fe20000000000 */
[----:B------:R-:W-:Y:S01]  /*1df0*/  UMOV UR7, 0x40004040 ;  /* 0x4000404000077882 */ /* 0x000fe20000000000 */
[----:B------:R-:W-:Y:S01]  /*1e00*/  UMOV UR11, 0x40004040 ;  /* 0x40004040000b7882 */ /* 0x000fe20000000000 */
[----:B------:R-:W-:Y:S01]  /*1e10*/  UMOV UR38, 0x0 ;  /* 0x0000000000267882 */ /* 0x000fe20000000000 */
[----:B------:R-:W-:Y:S01]  /*1e20*/  UMOV UR39, 0x4200490 ;  /* 0x0420049000277882 */ /* 0x000fe20000000000 */
[----:B------:R-:W-:Y:S01]  /*1e30*/  UMOV UR40, 0x0 ;  /* 0x0000000000287882 */ /* 0x000fe20000000000 */
[----:B------:R-:W-:Y:S01]  /*1e40*/  UMOV UR41, 0x4200490 ;  /* 0x0420049000297882 */ /* 0x000fe20000000000 */
[----:B------:R2:W-:Y:S01]  /*1e50*/  UTCHMMA gdesc[UR6], gdesc[UR10], tmem[UR23], tmem[UR36], idesc[UR37], !UPT ;  /* 0x00ff240a060075ea */ /* 0x0005e2000f800017 */
[----:B------:R-:W-:Y:S01]  /*1e60*/  UMOV UR42, 0x0 ;  /* 0x00000000002a7882 */ /* 0x000fe20000000000 */
[----:B------:R-:W-:Y:S01]  /*1e70*/  UMOV UR43, 0x4200490 ;  /* 0x04200490002b7882 */ /* 0x000fe20000000000 */
[----:B------:R2:W-:Y:S01]  /*1e80*/  UTCHMMA gdesc[UR32], gdesc[UR34], tmem[UR23], tmem[UR38], idesc[UR39], UPT ;  /* 0x00ff2622200075ea */ /* 0x0005e2000b800017 */
[----:B------:R2:W-:Y:S01]  /*1e90*/  UTCHMMA gdesc[UR4], gdesc[UR16], tmem[UR23], tmem[UR40], idesc[UR41], UPT ;  /* 0x00ff2810040075ea */ /* 0x0005e2000b800017 */
[----:B------:R2:W-:Y:S01]  /*1ea0*/  UTCHMMA gdesc[UR28], gdesc[UR30], tmem[UR23], tmem[UR42], idesc[UR43], UPT ;  /* 0x00ff2a1e1c0075ea */ /* 0x0005e2000b800017 */
[----:B------:R-:W-:Y:S01]  /*1eb0*/  NOP ;  /* 0x0000000000007918 */ /* 0x000fe20000000000 */
.L_x_61:
[----:B------:R-:W-:Y:S01]  /*1ec0*/  ELECT P0, URZ, PT ;  /* 0x0000000000ff782f */ /* 0x000fe20003800000 */
[----:B--2---:R-:W-:Y:S01]  /*1ed0*/  UMOV UR4, UR12 ;  /* 0x0000000c00047c82 */ /* 0x004fe20008000000 */
[----:B------:R-:W-:Y:S02]  /*1ee0*/  UMOV UR5, URZ ;  /* 0x000000ff00057c82 */ /* 0x000fe40008000000 */
[----:B------:R-:W-:-:S13]  /*1ef0*/  ISETP.LT.U32.AND P0, PT, R36, 0x20, P0 ;  /* 0x000000202400780c */ /* 0x000fda0000701070 */
[----:B------:R-:W-:Y:S01]  /*1f00*/  VOTEU.ANY UP0, P0 ;  /* 0x0000000000ff7886 */ /* 0x000fe20000000100 */
[----:B------:R-:W-:Y:S01]  /*1f10*/  VOTEU.ANY UP1, P0 ;  /* 0x0000000000ff7886 */ /* 0x000fe20000020100 */
[----:B------:R-:W-:-:S03]  /*1f20*/  ISETP.GE.U32.AND P0, PT, R6, 0x41, PT ;  /* 0x000000410600780c */ /* 0x000fc60003f06070 */
[----:B------:R-:W-:Y:S02]  /*1f30*/  @UP0 UMOV UR4, UR4 ;  /* 0x0000000400040c82 */ /* 0x000fe40008000000 */
[----:B------:R2:W-:Y:S01]  /*1f40*/  @UP1 UTCBAR [UR4], URZ ;  /* 0x000000ff040013e9 */ /* 0x0005e200080000ff */
[----:B------:R-:W-:Y:S06]  /*1f50*/  BAR.SYNC.DEFER_BLOCKING 0x0 ;  /* 0x0000000000007b1d */ /* 0x000fec0000010000 */
[----:B------:R-:W3:Y:S02]  /*1f60*/  SYNCS.PHASECHK.TRANS64.TRYWAIT P1, [UR8+0x18020], RZ ;  /* 0x018020ffff0075a7 */ /* 0x000ee40008021108 */
[----:B--23--:R-:W-:Y:S05]  /*1f70*/  @!P1 BRA `(.L_x_62) ;  /* 0x0000000c00549947 */ /* 0x00cfea0003800000 */
.L_x_79:
[----:B------:R-:W-:Y:S01]  /*1f80*/  UMOV UR4, URZ ;  /* 0x000000ff00047c82 */ /* 0x000fe20008000000 */
[----:B------:R-:W-:Y:S05]  /*1f90*/  @!P0 BRA `(.L_x_59) ;  /* 0x0000000400588947 */ /* 0x000fea0003800000 */
[----:B------:R-:W2:Y:S01]  /*1fa0*/  LDCU UR29, c[0x0][0x3a0] ;  /* 0x00007400ff1d77ac */ /* 0x000ea20008000800 */
[----:B------:R-:W-:Y:S01]  /*1fb0*/  UMOV UR9, 0x1 ;  /* 0x0000000100097882 */ /* 0x000fe20000000000 */
[----:B------:R-:W-:-:S05]  /*1fc0*/  UMOV UR18, 0x40 ;  /* 0x0000004000127882 */ /* 0x000fca0000000000 */
.L_x_66:
[----:B------:R-:W-:Y:S01]  /*1fd0*/  BAR.SYNC.DEFER_BLOCKING 0x0 ;  /* 0x0000000000007b1d */ /* 0x000fe20000010000 */
[----:B------:R-:W-:Y:S01]  /*1fe0*/  ULEA UR28, UR9, UR8, 0x3 ;  /* 0x00000008091c7291 */ /* 0x000fe2000f8e18ff */
[----:B------:R-:W-:Y:S01]  /*1ff0*/  @!P3 IMAD.MOV.U32 R2, RZ, RZ, 0x6000 ;  /* 0x00006000ff02b424 */ /* 0x000fe200078e00ff */
[----:B------:R-:W-:Y:S01]  /*2000*/  ELECT P1, URZ, PT ;  /* 0x0000000000ff782f */ /* 0x000fe20003820000 */
[----:B------:R-:W-:-:S03]  /*2010*/  ULEA UR16, UR9, UR8, 0xd ;  /* 0x0000000809107291 */ /* 0x000fc6000f8e68ff */
[----:B------:R-:W-:Y:S02]  /*2020*/  ISETP.LT.U32.AND P1, PT, R36, 0x20, P1 ;  /* 0x000000202400780c */ /* 0x000fe40000f21070 */
[----:B------:R-:W-:Y:S01]  /*2030*/  ELECT P0, URZ, PT ;  /* 0x0000000000ff782f */ /* 0x000fe20003800000 */
[----:B------:R-:W-:-:S03]  /*2040*/  UIADD3 UR16, UPT, UPT, UR16, 0x10000, URZ ;  /* 0x0001000010107890 */ /* 0x000fc6000fffe0ff */
[----:B------:R-:W-:Y:S01]  /*2050*/  ISETP.LT.U32.AND P0, PT, R36, 0x20, P0 ;  /* 0x000000202400780c */ /* 0x000fe20000701070 */
[----:B------:R-:W-:Y:S01]  /*2060*/  ULEA UR12, UR9, UR8, 0xe ;  /* 0x00000008090c7291 */ /* 0x000fe2000f8e70ff */
[----:B------:R-:W-:Y:S01]  /*2070*/  UMOV UR14, UR18 ;  /* 0x00000012000e7c82 */ /* 0x000fe20008000000 */
[----:B------:R-:W-:-:S04]  /*2080*/  USHF.L.U32 UR5, UR4, 0x1f, URZ ;  /* 0x0000001f04057899 */ /* 0x000fc800080006ff */
[----:B------:R-:W-:Y:S01]  /*2090*/  VOTEU.ANY UP0, P1 ;  /* 0x0000000000ff7886 */ /* 0x000fe20000800100 */
[----:B------:R3:W-:Y:S04]  /*20a0*/  @!P3 SYNCS.ARRIVE.TRANS64 RZ, [UR28+0x18000], R2 ;  /* 0x01800002ffffb9a7 */ /* 0x0007e8000800001c */
[----:B------:R-:W-:Y:S01]  /*20b0*/  @UP0 UIADD3 UR17, UPT, UPT, UR28, 0x18000, URZ ;  /* 0x000180001c110890 */ /* 0x000fe2000fffe0ff */
[----:B------:R-:W-:Y:S01]  /*20c0*/  VOTEU.ANY UP0, P1 ;  /* 0x0000000000ff7886 */ /* 0x000fe20000800100 */
[----:B------:R-:W-:Y:S01]  /*20d0*/  BAR.SYNC.DEFER_BLOCKING 0x0 ;  /* 0x0000000000007b1d */ /* 0x000fe20000010000 */
[----:B---3--:R-:W-:-:S05]  /*20e0*/  IMAD.U32 R2, RZ, RZ, UR5 ;  /* 0x00000005ff027e24 */ /* 0x008fca000f8e00ff */
[----:B------:R-:W-:-:S05]  /*20f0*/  VOTEU.ANY UP1, P0 ;  /* 0x0000000000ff7886 */ /* 0x000fca0000020100 */
[----:B------:R-:W-:Y:S01]  /*2100*/  @UP1 UIADD3 UR13, UPT, UPT, UR28, 0x18000, URZ ;  /* 0x000180001c0d1890 */ /* 0x000fe2000fffe0ff */
[----:B------:R-:W-:Y:S01]  /*2110*/  VOTEU.ANY UP1, P0 ;  /* 0x0000000000ff7886 */ /* 0x000fe20000020100 */
[----:B------:R3:W-:Y:S01]  /*2120*/  @UP0 UTMALDG.2D [UR16], [UR24] ;  /* 0x00000010180005b4 */ /* 0x0007e20008008000 */
[----:B------:R-:W-:Y:S01]  /*2130*/  UISETP.NE.U32.AND UP0, UPT, UR22, URZ, UPT ;  /* 0x000000ff1600728c */ /* 0x000fe2000bf05070 */
[----:B------:R4:W-:Y:S06]  /*2140*/  MEMBAR.ALL.CTA ;  /* 0x0000000000007992 */ /* 0x0009ec0000008000 */
[----:B----4-:R-:W4:Y:S02]  /*2150*/  FENCE.VIEW.ASYNC.S ;  /* 0x00000000000073c6 */ /* 0x010f240000000000 */
[----:B----4-:R-:W-:Y:S06]  /*2160*/  BAR.SYNC.DEFER_BLOCKING 0x0 ;  /* 0x0000000000007b1d */ /* 0x010fec0000010000 */
[----:B------:R3:W-:Y:S02]  /*2170*/  @UP1 UTMALDG.2D [UR12], [UR26] ;  /* 0x0000000c1a0015b4 */ /* 0x0007e40008008000 */
[----:B------:R-:W-:Y:S06]  /*2180*/  BAR.SYNC.DEFER_BLOCKING 0x0 ;  /* 0x0000000000007b1d */ /* 0x000fec0000010000 */
[----:B------:R-:W4:Y:S02]  /*2190*/  SYNCS.PHASECHK.TRANS64.TRYWAIT P0, [UR28+0x18000], R2 ;  /* 0x01800002ff0075a7 */ /* 0x000f24000800111c */
[----:B---34-:R-:W-:Y:S05]  /*21a0*/  @!P0 BRA `(.L_x_63) ;  /* 0x0000000800d48947 */ /* 0x018fea0003800000 */
.L_x_80:
        /* <DEDUP_REMOVED lines=11> */
[----:B------:R-:W-:Y:S02]  /*2260*/  UIADD3 UR6, UP0, UPT, UR16, 0x2, URZ ;  /* 0x0000000210067890 */ /* 0x000fe4000ff1e0ff */
[----:B------:R-:W-:Y:S02]  /*2270*/  UIADD3 UR32, UP1, UPT, UR30, 0x2, URZ ;  /* 0x000000021e207890 */ /* 0x000fe4000ff3e0ff */
[----:B------:R-:W-:Y:S02]  /*2280*/  UIADD3 UR34, UP2, UPT, UR16, 0x4, URZ ;  /* 0x0000000410227890 */ /* 0x000fe4000ff5e0ff */
[----:B------:R-:W-:Y:S02]  /*2290*/  UIADD3 UR36, UP3, UPT, UR30, 0x4, URZ ;  /* 0x000000041e247890 */ /* 0x000fe4000ff7e0ff */
[----:B------:R-:W-:-:S02]  /*22a0*/  UIADD3.X UR7, UPT, UPT, UR17, URZ, URZ, UP0, !UPT ;  /* 0x000000ff11077290 */ /* 0x000fc400087fe4ff */
[----:B------:R-:W-:Y:S02]  /*22b0*/  UIADD3.X UR33, UPT, UPT, UR31, URZ, URZ, UP1, !UPT ;  /* 0x000000ff1f217290 */ /* 0x000fe40008ffe4ff */
[----:B------:R-:W-:Y:S02]  /*22c0*/  UIADD3.X UR35, UPT, UPT, UR17, URZ, URZ, UP2, !UPT ;  /* 0x000000ff11237290 */ /* 0x000fe400097fe4ff */
[----:B------:R-:W-:Y:S01]  /*22d0*/  UIADD3.X UR37, UPT, UPT, UR31, URZ, URZ, UP3, !UPT ;  /* 0x000000ff1f257290 */ /* 0x000fe20009ffe4ff */
        /* <DEDUP_REMOVED lines=8> */
[----:B------:R3:W-:Y:S01]  /*2360*/  UTCHMMA gdesc[UR10], gdesc[UR12], tmem[UR23], tmem[UR38], idesc[UR39], UPT ;  /* 0x00ff260c0a0075ea */ /* 0x0007e2000b800017 */
[----:B------:R-:W-:Y:S01]  /*2370*/  UMOV UR44, 0x0 ;  /* 0x00000000002c7882 */ /* 0x000fe20000000000 */
[----:B------:R-:W-:Y:S01]  /*2380*/  UMOV UR45, 0x4200490 ;  /* 0x04200490002d7882 */ /* 0x000fe20000000000 */
[----:B------:R3:W-:Y:S01]  /*2390*/  UTCHMMA gdesc[UR16], gdesc[UR30], tmem[UR23], tmem[UR40], idesc[UR41], UPT ;  /* 0x00ff281e100075ea */ /* 0x0007e2000b800017 */
[----:B------:R3:W-:Y:S01]  /*23a0*/  UTCHMMA gdesc[UR6], gdesc[UR32], tmem[UR23], tmem[UR42], idesc[UR43], UPT ;  /* 0x00ff2a20060075ea */ /* 0x0007e2000b800017 */
[----:B------:R3:W-:Y:S01]  /*23b0*/  UTCHMMA gdesc[UR34], gdesc[UR36], tmem[UR23], tmem[UR44], idesc[UR45], UPT ;  /* 0x00ff2c24220075ea */ /* 0x0007e2000b800017 */
[----:B------:R-:W-:Y:S01]  /*23c0*/  NOP ;  /* 0x0000000000007918 */ /* 0x000fe20000000000 */
.L_x_64:
[----:B------:R-:W-:Y:S01]  /*23d0*/  ELECT P0, URZ, PT ;  /* 0x0000000000ff782f */ /* 0x000fe20003800000 */
[----:B---3--:R-:W-:-:S03]  /*23e0*/  UIADD3 UR6, UPT, UPT, UR28, 0x18020, URZ ;  /* 0x000180201c067890 */ /* 0x008fc6000fffe0ff */
[----:B------:R-:W-:Y:S01]  /*23f0*/  ISETP.LT.U32.AND P0, PT, R36, 0x20, P0 ;  /* 0x000000202400780c */ /* 0x000fe20000701070 */
[----:B------:R-:W-:-:S12]  /*2400*/  UMOV UR7, URZ ;  /* 0x000000ff00077c82 */ /* 0x000fd80008000000 */
[----:B------:R-:W-:Y:S01]  /*2410*/  VOTEU.ANY UP0, P0 ;  /* 0x0000000000ff7886 */ /* 0x000fe20000000100 */
[----:B------:R-:W-:-:S04]  /*2420*/  VOTEU.ANY UP1, P0 ;  /* 0x0000000000ff7886 */ /* 0x000fc80000020100 */
[----:B------:R-:W-:Y:S02]  /*2430*/  @UP0 UMOV UR6, UR6 ;  /* 0x0000000600060c82 */ /* 0x000fe40008000000 */
[----:B------:R3:W-:Y:S01]  /*2440*/  @UP1 UTCBAR [UR6], URZ ;  /* 0x000000ff060013e9 */ /* 0x0007e200080000ff */
[----:B------:R-:W-:Y:S06]  /*2450*/  BAR.SYNC.DEFER_BLOCKING 0x0 ;  /* 0x0000000000007b1d */ /* 0x000fec0000010000 */
[----:B------:R-:W4:Y:S02]  /*2460*/  SYNCS.PHASECHK.TRANS64.TRYWAIT P0, [UR28+0x18020], R2 ;  /* 0x01802002ff0075a7 */ /* 0x000f24000800111c */
[----:B---34-:R-:W-:Y:S05]  /*2470*/  @!P0 BRA `(.L_x_65) ;  /* 0x00000008002c8947 */ /* 0x018fea0003800000 */
.L_x_81:
[----:B------:R-:W-:Y:S02]  /*2480*/  UIADD3 UR9, UPT, UPT, UR9, 0x1, URZ ;  /* 0x0000000109097890 */ /* 0x000fe4000fffe0ff */
[----:B------:R-:W-:Y:S02]  /*2490*/  UIADD3 UR18, UPT, UPT, UR18, 0x40, URZ ;  /* 0x0000004012127890 */ /* 0x000fe4000fffe0ff */
[----:B------:R-:W-:-:S04]  /*24a0*/  UISETP.NE.U32.AND UP0, UPT, UR9, 0x4, UPT ;  /* 0x000000040900788c */ /* 0x000fc8000bf05070 */
[----:B------:R-:W-:Y:S02]  /*24b0*/  USEL UR5, URZ, 0x1, UP0 ;  /* 0x00000001ff057887 */ /* 0x000fe40008000000 */
[----:B------:R-:W-:Y:S02]  /*24c0*/  USEL UR9, UR9, URZ, UP0 ;  /* 0x000000ff09097287 */ /* 0x000fe40008000000 */
[----:B--2---:R-:W-:Y:S02]  /*24d0*/  UISETP.GE.AND UP0, UPT, UR18, UR29, UPT ;  /* 0x0000001d1200728c */ /* 0x004fe4000bf06270 */
[----:B------:R-:W-:-:S07]  /*24e0*/  ULOP3.LUT UR4, UR4, UR5, URZ, 0x3c, !UPT ;  /* 0x0000000504047292 */ /* 0x000fce000f8e3cff */
[----:B------:R-:W-:Y:S05]  /*24f0*/  BRA.U !UP0, `(.L_x_66) ;  /* 0xfffffff908b47547 */ /* 0x000fea000b83ffff */
.L_x_59:
[----:B---34-:R-:W-:Y:S01]  /*2500*/  BAR.SYNC.DEFER_BLOCKING 0x0 ;  /* 0x0000000000007b1d */ /* 0x018fe20000010000 */
[----:B------:R-:W-:-:S05]  /*2510*/  IMAD.SHL.U32 R2, R0, 0x40, RZ ;  /* 0x0000004000027824 */ /* 0x000fca00078e00ff */
[----:B------:R-:W-:Y:S04]  /*2520*/  BSSY.RECONVERGENT B5, `(.L_x_67) ;  /* 0x0000004000057945 */ /* 0x000fe80003800200 */
[----:B------:R-:W-:Y:S05]  /*2530*/  @P3 BRA `(.L_x_68) ;  /* 0x0000000000083947 */ /* 0x000fea0003800000 */
[----:B------:R-:W2:Y:S02]  /*2540*/  SYNCS.CCTL.IV [UR8+0x18000] ;  /* 0x01800000ff0079b1 */ /* 0x000ea40008000008 */
[----:B--2---:R-:W2:Y:S02]  /*2550*/  SYNCS.CCTL.IV [UR8+0x18020] ;  /* 0x01802000ff0079b1 */ /* 0x004ea40008000008 */
.L_x_68:
[----:B------:R-:W-:Y:S05]  /*2560*/  BSYNC.RECONVERGENT B5 ;  /* 0x0000000000057941 */ /* 0x000fea0003800200 */
.L_x_67:
[----:B--2---:R-:W-:Y:S06]  /*2570*/  BAR.SYNC.DEFER_BLOCKING 0x0 ;  /* 0x0000000000007b1d */ /* 0x004fec0000010000 */
[----:B------:R-:W-:Y:S04]  /*2580*/  BSSY.RECONVERGENT B5, `(.L_x_69) ;  /* 0x0000004000057945 */ /* 0x000fe80003800200 */
[----:B------:R-:W-:Y:S05]  /*2590*/  @P3 BRA `(.L_x_70) ;  /* 0x0000000000083947 */ /* 0x000fea0003800000 */
[----:B------:R-:W2:Y:S02]  /*25a0*/  SYNCS.CCTL.IV [UR8+0x18008] ;  /* 0x01800800ff0079b1 */ /* 0x000ea40008000008 */
[----:B--2---:R-:W2:Y:S02]  /*25b0*/  SYNCS.CCTL.IV [UR8+0x18028] ;  /* 0x01802800ff0079b1 */ /* 0x004ea40008000008 */
.L_x_70:
[----:B------:R-:W-:Y:S05]  /*25c0*/  BSYNC.RECONVERGENT B5 ;  /* 0x0000000000057941 */ /* 0x000fea0003800200 */
.L_x_69:
[----:B--2---:R-:W-:Y:S06]  /*25d0*/  BAR.SYNC.DEFER_BLOCKING 0x0 ;  /* 0x0000000000007b1d */ /* 0x004fec0000010000 */
[----:B------:R-:W-:Y:S04]  /*25e0*/  BSSY.RECONVERGENT B5, `(.L_x_71) ;  /* 0x0000004000057945 */ /* 0x000fe80003800200 */
[----:B------:R-:W-:Y:S05]  /*25f0*/  @P3 BRA `(.L_x_72) ;  /* 0x0000000000083947 */ /* 0x000fea0003800000 */
[----:B------:R-:W2:Y:S02]  /*2600*/  SYNCS.CCTL.IV [UR8+0x18010] ;  /* 0x01801000ff0079b1 */ /* 0x000ea40008000008 */
[----:B--2---:R-:W2:Y:S02]  /*2610*/  SYNCS.CCTL.IV [UR8+0x18030] ;  /* 0x01803000ff0079b1 */ /* 0x004ea40008000008 */
.L_x_72:
[----:B------:R-:W-:Y:S05]  /*2620*/  BSYNC.RECONVERGENT B5 ;  /* 0x0000000000057941 */ /* 0x000fea0003800200 */
.L_x_71:
[----:B--2---:R-:W-:Y:S06]  /*2630*/  BAR.SYNC.DEFER_BLOCKING 0x0 ;  /* 0x0000000000007b1d */ /* 0x004fec0000010000 */
[----:B------:R-:W-:Y:S04]  /*2640*/  BSSY.RECONVERGENT B5, `(.L_x_73) ;  /* 0x0000004000057945 */ /* 0x000fe80003800200 */
[----:B------:R-:W-:Y:S05]  /*2650*/  @P3 BRA `(.L_x_74) ;  /* 0x0000000000083947 */ /* 0x000fea0003800000 */
[----:B------:R-:W2:Y:S02]  /*2660*/  SYNCS.CCTL.IV [UR8+0x18018] ;  /* 0x01801800ff0079b1 */ /* 0x000ea40008000008 */
[----:B--2---:R-:W2:Y:S02]  /*2670*/  SYNCS.CCTL.IV [UR8+0x18038] ;  /* 0x01803800ff0079b1 */ /* 0x004ea40008000008 */
.L_x_74:
[----:B------:R-:W-:Y:S05]  /*2680*/  BSYNC.RECONVERGENT B5 ;  /* 0x0000000000057941 */ /* 0x000fea0003800200 */
.L_x_73:
[----:B------:R-:W-:Y:S01]  /*2690*/  USHF.L.U32 UR4, UR22, 0x15, URZ ;  /* 0x0000001516047899 */ /* 0x000fe200080006ff */
[----:B------:R-:W-:Y:S01]  /*26a0*/  IMAD.SHL.U32 R3, R0, 0x10, RZ ;  /* 0x0000001000037824 */ /* 0x000fe200078e00ff */
[----:B------:R-:W-:Y:S01]  /*26b0*/  USHF.L.U32 UR5, UR22, 0x4, URZ ;  /* 0x0000000416057899 */ /* 0x000fe200080006ff */
[----:B------:R-:W-:Y:S01]  /*26c0*/  LOP3.LUT R2, R2, 0x3800, RZ, 0xc0, !PT ;  /* 0x0000380002027812 */ /* 0x000fe200078ec0ff */
[----:B------:R-:W-:Y:S02]  /*26d0*/  ULOP3.LUT UR4, UR4, 0x600000, URZ, 0xc0, !UPT ;  /* 0x0060000004047892 */ /* 0x000fe4000f8ec0ff */
[----:B------:R-:W-:Y:S01]  /*26e0*/  ULOP3.LUT UR5, UR5, 0x40, URZ, 0xc0, !UPT ;  /* 0x0000004005057892 */ /* 0x000fe2000f8ec0ff */
[----:B------:R-:W-:Y:S01]  /*26f0*/  LOP3.LUT R3, R2, 0x70, R3, 0xf8, !PT ;  /* 0x0000007002037812 */ /* 0x000fe200078ef803 */
[C---:B------:R-:W-:Y:S01]  /*2700*/  IMAD.SHL.U32 R2, R0.reuse, 0x4, RZ ;  /* 0x0000000400027824 */ /* 0x040fe200078e00ff */
[----:B------:R-:W-:Y:S01]  /*2710*/  ELECT P0, URZ, PT ;  /* 0x0000000000ff782f */ /* 0x000fe20003800000 */
[----:B------:R-:W-:Y:S01]  /*2720*/  IMAD.SHL.U32 R0, R0, 0x80, RZ ;  /* 0x0000008000007824 */ /* 0x000fe200078e00ff */
[----:B------:R-:W-:-:S02]  /*2730*/  UIADD3 UR4, UPT, UPT, UR5, UR4, UR23 ;  /* 0x0000000405047290 */ /* 0x000fc4000fffe017 */
[----:B------:R-:W-:Y:S01]  /*2740*/  LOP3.LUT R3, R3, 0x40, R2, 0x78, !PT ;  /* 0x0000004003037812 */ /* 0x000fe200078e7802 */
[----:B------:R-:W-:Y:S01]  /*2750*/  ULOP3.LUT UR22, UR22, 0x1, URZ, 0xc0, !UPT ;  /* 0x0000000116167892 */ /* 0x000fe2000f8ec0ff */
[----:B------:R-:W-:Y:S01]  /*2760*/  ISETP.LT.U32.AND P0, PT, R36, 0x40, P0 ;  /* 0x000000402400780c */ /* 0x000fe20000701070 */
[----:B------:R-:W-:Y:S01]  /*2770*/  UMOV UR6, UR19 ;  /* 0x0000001300067c82 */ /* 0x000fe20008000000 */
[----:B------:R-:W-:Y:S01]  /*2780*/  LOP3.LUT R0, R3, 0x780, R0, 0xf8, !PT ;  /* 0x0000078003007812 */ /* 0x000fe200078ef800 */
[----:B------:R-:W-:Y:S02]  /*2790*/  ULEA UR5, UR22, UR15, 0x6 ;  /* 0x0000000f16057291 */ /* 0x000fe4000f8e30ff */
[----:B-----5:R-:W-:Y:S01]  /*27a0*/  LDTM.16dp32bit_t0_t15.x32 R4, tmem[UR4] ;  /* 0x00000004000479ee */ /* 0x020fe20008a80000 */
[----:B------:R-:W3:Y:S01]  /*27b0*/  LDTM.16dp32bit_t16_t31.x32 R4, tmem[UR4+0x20] ;  /* 0x00002004000479ee */ /* 0x000ee20008aa0000 */
[C---:B------:R-:W-:Y:S01]  /*27c0*/  LOP3.LUT R2, R0.reuse, 0x10, RZ, 0x3c, !PT ;  /* 0x0000001000027812 */ /* 0x040fe200078e3cff */
[----:B------:R-:W-:Y:S01]  /*27d0*/  NOP ;  /* 0x0000000000007918 */ /* 0x000fe20000000000 */
[----:B------:R-:W-:Y:S01]  /*27e0*/  LOP3.LUT R3, R0, 0x20, RZ, 0x3c, !PT ;  /* 0x0000002000037812 */ /* 0x000fe200078e3cff */
[----:B------:R-:W-:-:S03]  /*27f0*/  ULEA UR4, UR22, UR8, 0xd ;  /* 0x0000000816047291 */ /* 0x000fc6000f8e68ff */
[----:B---3--:R-:W-:Y:S01]  /*2800*/  VOTEU.ANY UP1, P0 ;  /* 0x0000000000ff7886 */ /* 0x008fe20000020100 */
[----:B------:R-:W-:Y:S01]  /*2810*/  VOTEU.ANY UP0, P0 ;  /* 0x0000000000ff7886 */ /* 0x000fe20000000100 */
[----:B------:R-:W-:Y:S02]  /*2820*/  F2FP.BF16.F32.PACK_AB R4, R5, R4 ;  /* 0x000000040504723e */ /* 0x000fe400000010ff */
[----:B------:R-:W-:Y:S02]  /*2830*/  F2FP.BF16.F32.PACK_AB R5, R7, R6 ;  /* 0x000000060705723e */ /* 0x000fe400000010ff */
[----:B------:R-:W-:Y:S02]  /*2840*/  F2FP.BF16.F32.PACK_AB R12, R13, R12 ;  /* 0x0000000c0d0c723e */ /* 0x000fe400000010ff */
[----:B------:R-:W-:Y:S02]  /*2850*/  F2FP.BF16.F32.PACK_AB R6, R9, R8 ;  /* 0x000000080906723e */ /* 0x000fe400000010ff */
[----:B------:R-:W-:-:S02]  /*2860*/  F2FP.BF16.F32.PACK_AB R7, R11, R10 ;  /* 0x0000000a0b07723e */ /* 0x000fc400000010ff */
[----:B------:R-:W-:Y:S02]  /*2870*/  F2FP.BF16.F32.PACK_AB R13, R15, R14 ;  /* 0x0000000e0f0d723e */ /* 0x000fe400000010ff */
[----:B------:R-:W-:Y:S01]  /*2880*/  F2FP.BF16.F32.PACK_AB R20, R21, R20 ;  /* 0x000000141514723e */ /* 0x000fe200000010ff */
[----:B--2---:R2:W-:Y:S01]  /*2890*/  STS.128 [R0+UR8], R4 ;  /* 0x0000000400007988 */ /* 0x0045e20008000c08 */
[----:B------:R-:W-:Y:S02]  /*28a0*/  F2FP.BF16.F32.PACK_AB R14, R17, R16 ;  /* 0x00000010110e723e */ /* 0x000fe400000010ff */
[----:B------:R-:W-:Y:S02]  /*28b0*/  F2FP.BF16.F32.PACK_AB R15, R19, R18 ;  /* 0x00000012130f723e */ /* 0x000fe400000010ff */
[----:B------:R-:W-:Y:S02]  /*28c0*/  F2FP.BF16.F32.PACK_AB R21, R23, R22 ;  /* 0x000000161715723e */ /* 0x000fe400000010ff */
[----:B------:R-:W-:Y:S01]  /*28d0*/  F2FP.BF16.F32.PACK_AB R28, R29, R28 ;  /* 0x0000001c1d1c723e */ /* 0x000fe200000010ff */
[----:B------:R2:W-:Y:S01]  /*28e0*/  STS.128 [R2+UR8], R12 ;  /* 0x0000000c02007988 */ /* 0x0005e20008000c08 */
[----:B------:R-:W-:-:S02]  /*28f0*/  F2FP.BF16.F32.PACK_AB R22, R25, R24 ;  /* 0x000000181916723e */ /* 0x000fc400000010ff */
[----:B------:R-:W-:Y:S02]  /*2900*/  F2FP.BF16.F32.PACK_AB R23, R27, R26 ;  /* 0x0000001a1b17723e */ /* 0x000fe400000010ff */
[----:B------:R-:W-:Y:S02]  /*2910*/  F2FP.BF16.F32.PACK_AB R29, R31, R30 ;  /* 0x0000001e1f1d723e */ /* 0x000fe400000010ff */
[----:B------:R-:W-:Y:S01]  /*2920*/  F2FP.BF16.F32.PACK_AB R30, R33, R32 ;  /* 0x00000020211e723e */ /* 0x000fe200000010ff */
[----:B------:R2:W-:Y:S01]  /*2930*/  STS.128 [R3+UR8], R20 ;  /* 0x0000001403007988 */ /* 0x0005e20008000c08 */
[----:B------:R-:W-:Y:S02]  /*2940*/  F2FP.BF16.F32.PACK_AB R31, R35, R34 ;  /* 0x00000022231f723e */ /* 0x000fe400000010ff */
[----:B------:R-:W-:-:S05]  /*2950*/  LOP3.LUT R8, R0, 0x30, RZ, 0x3c, !PT ;  /* 0x0000003000087812 */ /* 0x000fca00078e3cff */
[----:B------:R2:W-:Y:S01]  /*2960*/  STS.128 [R8+UR8], R28 ;  /* 0x0000001c08007988 */ /* 0x0005e20008000c08 */
[----:B------:R3:W-:Y:S06]  /*2970*/  MEMBAR.ALL.CTA ;  /* 0x0000000000007992 */ /* 0x0007ec0000008000 */
[----:B---3--:R-:W3:Y:S02]  /*2980*/  FENCE.VIEW.ASYNC.S ;  /* 0x00000000000073c6 */ /* 0x008ee40000000000 */
[----:B---3--:R-:W-:Y:S06]  /*2990*/  BAR.SYNC.DEFER_BLOCKING 0x0 ;  /* 0x0000000000007b1d */ /* 0x008fec0000010000 */
[----:B------:R2:W-:Y:S01]  /*29a0*/  @UP1 UTMASTG.2D [UR4], [UR20] ;  /* 0x00000004140013b5 */ /* 0x0005e20008008000 */
[----:B------:R0:W-:Y:S01]  /*29b0*/  UTMACMDFLUSH ;  /* 0x00000000000079b7 */ /* 0x0001e20000000000 */
[----:B------:R-:W-:-:S04]  /*29c0*/  DEPBAR.LE SB0, 0x0 ;  /* 0x000080000000791a */ /* 0x000fc80000000000 */
[----:B------:R-:W-:Y:S08]  /*29d0*/  BAR.SYNC.DEFER_BLOCKING 0x0 ;  /* 0x0000000000007b1d */ /* 0x000ff00000010000 */
[----:B------:R-:W-:Y:S06]  /*29e0*/  BAR.SYNC.DEFER_BLOCKING 0x0 ;  /* 0x0000000000007b1d */ /* 0x000fec0000010000 */
[----:B--2---:R-:W-:Y:S05]  /*29f0*/  @P2 BRA `(.L_x_75) ;  /* 0x0000000000a02947 */ /* 0x004fea0003800000 */
[----:B------:R-:W2:Y:S01]  /*2a00*/  S2UR UR5, SR_CgaCtaId ;  /* 0x00000000000579c3 */ /* 0x000ea20000008800 */
[----:B------:R-:W-:Y:S01]  /*2a10*/  NOP ;  /* 0x0000000000007918 */ /* 0x000fe20000000000 */
[----:B------:R-:W-:Y:S01]  /*2a20*/  UMOV UR4, 0x50 ;  /* 0x0000005000047882 */ /* 0x000fe20000000000 */
[----:B------:R-:W-:Y:S02]  /*2a30*/  IMAD.U32 R0, RZ, RZ, UR23 ;  /* 0x00000017ff007e24 */ /* 0x000fe4000f8e00ff */
[----:B------:R-:W-:Y:S02]  /*2a40*/  IMAD.MOV.U32 R3, RZ, RZ, 0xf ;  /* 0x0000000fff037424 */ /* 0x000fe400078e00ff */
[----:B------:R-:W-:Y:S01]  /*2a50*/  IMAD.MOV.U32 R7, RZ, RZ, 0x1 ;  /* 0x00000001ff077424 */ /* 0x000fe200078e00ff */
[----:B------:R-:W-:-:S04]  /*2a60*/  LOP3.LUT R0, R0, 0xffff, RZ, 0xc0, !PT ;  /* 0x0000ffff00007812 */ /* 0x000fc800078ec0ff */
[----:B------:R-:W-:-:S05]  /*2a70*/  SHF.R.U32.HI R0, RZ, 0x5, R0 ;  /* 0x00000005ff007819 */ /* 0x000fca0000011600 */
[----:B------:R-:W-:Y:S01]  /*2a80*/  VIADD R2, R0, 0x10 ;  /* 0x0000001000027836 */ /* 0x000fe20000000000 */
[----:B------:R-:W-:Y:S01]  /*2a90*/  SHF.L.U32 R0, R3, R0, RZ ;  /* 0x0000000003007219 */ /* 0x000fe200000006ff */
[----:B--2---:R-:W-:-:S03]  /*2aa0*/  ULEA UR6, UR5, UR4, 0x18 ;  /* 0x0000000405067291 */ /* 0x004fc6000f8ec0ff */
[----:B------:R-:W-:-:S04]  /*2ab0*/  SHF.L.U32 R3, R7, R2, RZ ;  /* 0x0000000207037219 */ /* 0x000fc800000006ff */
[----:B------:R-:W-:Y:S02]  /*2ac0*/  LOP3.LUT R0, R3, R0, RZ, 0xfc, !PT ;  /* 0x0000000003007212 */ /* 0x000fe400078efcff */
[----:B------:R-:W2:Y:S02]  /*2ad0*/  LDS R5, [UR6] ;  /* 0x00000006ff057984 */ /* 0x000ea40008000800 */
[C---:B------:R-:W-:Y:S02]  /*2ae0*/  LOP3.LUT R2, R0.reuse, 0xffff, RZ, 0xc0, !PT ;  /* 0x0000ffff00027812 */ /* 0x040fe400078ec0ff */
[----:B--2---:R-:W-:-:S04]  /*2af0*/  LOP3.LUT R3, R0, 0xffff, R5, 0x80, !PT ;  /* 0x0000ffff00037812 */ /* 0x004fc800078e8005 */
[----:B------:R-:W-:-:S13]  /*2b00*/  ISETP.NE.AND P0, PT, R3, R2, PT ;  /* 0x000000020300720c */ /* 0x000fda0003f05270 */
[----:B------:R-:W-:Y:S05]  /*2b10*/  @P0 BRA `(.L_x_76) ;  /* 0x0000000000500947 */ /* 0x000fea0003800000 */
[----:B------:R-:W-:Y:S02]  /*2b20*/  SHF.R.U32.HI R5, RZ, 0x10, R5 ;  /* 0x00000010ff057819 */ /* 0x000fe40000011605 */
[----:B------:R-:W-:-:S04]  /*2b30*/  SHF.R.U32.HI R2, RZ, 0x10, R0 ;  /* 0x00000010ff027819 */ /* 0x000fc80000011600 */
[----:B------:R-:W-:-:S04]  /*2b40*/  LOP3.LUT R5, R5, R2, RZ, 0xc0, !PT ;  /* 0x0000000205057212 */ /* 0x000fc800078ec0ff */
[----:B------:R-:W-:-:S13]  /*2b50*/  ISETP.NE.AND P0, PT, R5, R2, PT ;  /* 0x000000020500720c */ /* 0x000fda0003f05270 */
[----:B------:R-:W-:Y:S05]  /*2b60*/  @P0 BRA `(.L_x_77) ;  /* 0x0000000000300947 */ /* 0x000fea0003800000 */
[----:B------:R-:W-:Y:S01]  /*2b70*/  R2UR UR4, R0 ;  /* 0x00000000000472ca */ /* 0x000fe200000e0000 */
[----:B------:R-:W-:Y:S01]  /*2b80*/  VOTEU.ANY UR5, UPT, PT ;  /* 0x0000000000057886 */ /* 0x000fe200038e0100 */
[----:B------:R-:W2:Y:S01]  /*2b90*/  S2R R0, SR_LANEID ;  /* 0x0000000000007919 */ /* 0x000ea20000000000 */
[----:B------:R-:W-:-:S10]  /*2ba0*/  UFLO.U32 UR5, UR5 ;  /* 0x00000005000572bd */ /* 0x000fd400080e0000 */
[----:B------:R-:W-:-:S06]  /*2bb0*/  ULOP3.LUT UR4, URZ, UR4, URZ, 0x33, !UPT ;  /* 0x00000004ff047292 */ /* 0x000fcc000f8e33ff */
[----:B------:R-:W-:-:S04]  /*2bc0*/  IMAD.U32 R2, RZ, RZ, UR4 ;  /* 0x00000004ff027e24 */ /* 0x000fc8000f8e00ff */
[----:B------:R-:W3:Y:S02]  /*2bd0*/  REDUX UR7, R2 ;  /* 0x00000000020773c4 */ /* 0x000ee40000000000 */
[----:B------:R4:W-:Y:S01]  /*2be0*/  UTCATOMSWS.AND URZ, UR4 ;  /* 0x0000000400ff79e3 */ /* 0x0009e20008000000 */
[----:B--2---:R-:W-:Y:S01]  /*2bf0*/  ISETP.EQ.U32.AND P0, PT, R0, UR5, PT ;  /* 0x0000000500007c0c */ /* 0x004fe2000bf02070 */
[----:B---3--:R-:W-:-:S12]  /*2c00*/  IMAD.U32 R0, RZ, RZ, UR7 ;  /* 0x00000007ff007e24 */ /* 0x008fd8000f8e00ff */
[----:B------:R4:W-:Y:S01]  /*2c10*/  @P0 ATOMS.AND RZ, [UR6], R0 ;  /* 0x00000000ffff098c */ /* 0x0009e2000a800006 */
[----:B------:R-:W-:Y:S05]  /*2c20*/  BRA `(.L_x_75) ;  /* 0x0000000000147947 */ /* 0x000fea0003800000 */
.L_x_77:
[----:B------:R-:W-:-:S07]  /*2c30*/  MOV R2, 0x2c50 ;  /* 0x00002c5000027802 */ /* 0x000fce0000000f00 */
[----:B-1----:R-:W-:Y:S05]  /*2c40*/  CALL.REL.NOINC `($__internal_0_$__cuda_sm10x_tcgen05_guardrail_trap_col_being_dealloced_not_returned_by_alloc) ;  /* 0x0000000000447944 */ /* 0x002fea0003c00000 */
[----:B------:R-:W-:Y:S05]  /*2c50*/  BRA `(.L_x_75) ;  /* 0x0000000000087947 */ /* 0x000fea0003800000 */
.L_x_76:
[----:B------:R-:W-:-:S07]  /*2c60*/  MOV R2, 0x2c80 ;  /* 0x00002c8000027802 */ /* 0x000fce0000000f00 */
[----:B-1----:R-:W-:Y:S05]  /*2c70*/  CALL.REL.NOINC `($__internal_2_$__cuda_sm10x_tcgen05_guardrail_trap_unallocated_columns_being_dealloced) ;  /* 0x0000000000507944 */ /* 0x002fea0003c00000 */
.L_x_75:
[----:B------:R-:W-:Y:S01]  /*2c80*/  NOP ;  /* 0x0000000000007918 */ /* 0x000fe20000000000 */
[----:B----4-:R-:W-:Y:S05]  /*2c90*/  EXIT ;  /* 0x000000000000794d */ /* 0x010fea0003800000 */
.L_x_60:
[----:B------:R-:W2:Y:S02]  /*2ca0*/  SYNCS.PHASECHK.TRANS64.TRYWAIT P0, [UR8+0x18000], RZ ;  /* 0x018000ffff0075a7 */ /* 0x000ea40008001108 */
[----:B--2---:R-:W-:Y:S05]  /*2cb0*/  @!P0 BRA `(.L_x_60) ;  /* 0xfffffffc00f88947 */ /* 0x004fea000383ffff */
[----:B------:R-:W-:Y:S05]  /*2cc0*/  BRA `(.L_x_78) ;  /* 0xfffffff000047947 */ /* 0x000fea000383ffff */
.L_x_62:
[----:B------:R-:W2:Y:S02]  /*2cd0*/  SYNCS.PHASECHK.TRANS64.TRYWAIT P1, [UR8+0x18020], RZ ;  /* 0x018020ffff0075a7 */ /* 0x000ea40008021108 */
[----:B--2---:R-:W-:Y:S05]  /*2ce0*/  @!P1 BRA `(.L_x_62) ;  /* 0xfffffffc00f89947 */ /* 0x004fea000383ffff */
[----:B------:R-:W-:Y:S05]  /*2cf0*/  BRA `(.L_x_79) ;  /* 0xfffffff000a07947 */ /* 0x000fea000383ffff */
.L_x_63:
[----:B------:R-:W3:Y:S02]  /*2d00*/  SYNCS.PHASECHK.TRANS64.TRYWAIT P0, [UR28+0x18000], R2 ;  /* 0x01800002ff0075a7 */ /* 0x000ee4000800111c */
[----:B---3--:R-:W-:Y:S05]  /*2d10*/  @!P0 BRA `(.L_x_63) ;  /* 0xfffffffc00f88947 */ /* 0x008fea000383ffff */
[----:B------:R-:W-:Y:S05]  /*2d20*/  BRA `(.L_x_80) ;  /* 0xfffffff400207947 */ /* 0x000fea000383ffff */
.L_x_65:
[----:B------:R-:W3:Y:S02]  /*2d30*/  SYNCS.PHASECHK.TRANS64.TRYWAIT P0, [UR28+0x18020], R2 ;  /* 0x01802002ff0075a7 */ /* 0x000ee4000800111c */
[----:B---3--:R-:W-:Y:S05]  /*2d40*/  @!P0 BRA `(.L_x_65) ;  /* 0xfffffffc00f88947 */ /* 0x008fea000383ffff */
[----:B------:R-:W-:Y:S05]  /*2d50*/  BRA `(.L_x_81) ;  /* 0xfffffff400c87947 */ /* 0x000fea000383ffff */
        .weak           $__internal_0_$__cuda_sm10x_tcgen05_guardrail_trap_col_being_dealloced_not_returned_by_alloc
        .type           $__internal_0_$__cuda_sm10x_tcgen05_guardrail_trap_col_being_dealloced_not_returned_by_alloc,@function
        .size           $__internal_0_$__cuda_sm10x_tcgen05_guardrail_trap_col_being_dealloced_not_returned_by_alloc,($__internal_1_$__cuda_sm10x_tcgen05_guardrail_trap_phase_invalid_during_alloc - $__internal_0_$__cuda_sm10x_tcgen05_guardrail_trap_col_being_dealloced_not_returned_by_alloc)
$__internal_0_$__cuda_sm10x_tcgen05_guardrail_trap_col_being_dealloced_not_returned_by_alloc:
[----:B------:R-:W-:Y:S05]  /*2d60*/  BPT.TRAP 0x1 ;  /* 0x000000040000795c */ /* 0x000fea0000300000 */
[----:B------:R-:W-:-:S04]  /*2d70*/  IMAD.MOV.U32 R3, RZ, RZ, 0x0 ;  /* 0x00000000ff037424 */ /* 0x000fc800078e00ff */
[----:B------:R-:W-:Y:S05]  /*2d80*/  RET.REL.NODEC R2 `(gluon_tcgen05) ;  /* 0xffffffd0029c7950 */ /* 0x000fea0003c3ffff */
        .weak           $__internal_1_$__cuda_sm10x_tcgen05_guardrail_trap_phase_invalid_during_alloc
        .type           $__internal_1_$__cuda_sm10x_tcgen05_guardrail_trap_phase_invalid_during_alloc,@function
        .size           $__internal_1_$__cuda_sm10x_tcgen05_guardrail_trap_phase_invalid_during_alloc,($__internal_2_$__cuda_sm10x_tcgen05_guardrail_trap_unallocated_columns_being_dealloced - $__internal_1_$__cuda_sm10x_tcgen05_guardrail_trap_phase_invalid_during_alloc)
$__internal_1_$__cuda_sm10x_tcgen05_guardrail_trap_phase_invalid_during_alloc:
[----:B------:R-:W-:Y:S05]  /*2d90*/  BPT.TRAP 0x1 ;  /* 0x000000040000795c */ /* 0x000fea0000300000 */
[----:B------:R-:W-:-:S04]  /*2da0*/  IMAD.MOV.U32 R3, RZ, RZ, 0x0 ;  /* 0x00000000ff037424 */ /* 0x000fc800078e00ff */
[----:B------:R-:W-:Y:S05]  /*2db0*/  RET.REL.NODEC R2 `(gluon_tcgen05) ;  /* 0xffffffd002907950 */ /* 0x000fea0003c3ffff */
        .weak           $__internal_2_$__cuda_sm10x_tcgen05_guardrail_trap_unallocated_columns_being_dealloced
        .type           $__internal_2_$__cuda_sm10x_tcgen05_guardrail_trap_unallocated_columns_being_dealloced,@function
        .size           $__internal_2_$__cuda_sm10x_tcgen05_guardrail_trap_unallocated_columns_being_dealloced,(.L_x_85 - $__internal_2_$__cuda_sm10x_tcgen05_guardrail_trap_unallocated_columns_being_dealloced)
$__internal_2_$__cuda_sm10x_tcgen05_guardrail_trap_unallocated_columns_being_dealloced:
[----:B------:R-:W-:Y:S05]  /*2dc0*/  BPT.TRAP 0x1 ;  /* 0x000000040000795c */ /* 0x000fea0000300000 */
[----:B------:R-:W-:-:S04]  /*2dd0*/  IMAD.MOV.U32 R3, RZ, RZ, 0x0 ;  /* 0x00000000ff037424 */ /* 0x000fc800078e00ff */
[----:B------:R-:W-:Y:S05]  /*2de0*/  RET.REL.NODEC R2 `(gluon_tcgen05) ;  /* 0xffffffd002847950 */ /* 0x000fea0003c3ffff */
.L_x_82:
[----:B------:R-:W-:-:S00]  /*2df0*/  BRA `(.L_x_82) ;  /* 0xfffffffc00fc7947 */ /* 0x000fc0000383ffff */
[----:B------:R-:W-:-:S00]  /*2e00*/  NOP ;  /* 0x0000000000007918 */ /* 0x000fc00000000000 */
[----:B------:R-:W-:-:S00]  /*2e10*/  NOP ;  /* 0x0000000000007918 */ /* 0x000fc00000000000 */
[----:B------:R-:W-:-:S00]  /*2e20*/  NOP ;  /* 0x0000000000007918 */ /* 0x000fc00000000000 */
[----:B------:R-:W-:-:S00]  /*2e30*/  NOP ;  /* 0x0000000000007918 */ /* 0x000fc00000000000 */
[----:B------:R-:W-:-:S00]  /*2e40*/  NOP ;  /* 0x0000000000007918 */ /* 0x000fc00000000000 */
[----:B------:R-:W-:-:S00]  /*2e50*/  NOP ;  /* 0x0000000000007918 */ /* 0x000fc00000000000 */
[----:B------:R-:W-:-:S00]  /*2e60*/  NOP ;  /* 0x0000000000007918 */ /* 0x000fc00000000000 */
[----:B------:R-:W-:-:S00]  /*2e70*/  NOP ;  /* 0x0000000000007918 */ /* 0x000fc00000000000 */
.L_x_85:


//--------------------- .nv.shared.gluon_tcgen05  --------------------------
	.section	.nv.shared.gluon_tcgen05,"aw",@nobits
	.sectionflags	@""
	.align	16
	.zero		1024


//--------------------- .nv.shared.reserved.0     --------------------------
	.section	.nv.shared.reserved.0,"aw",@nobits
	.align	8
	.weak		__nv_reservedSMEM_offset_0_alias
	.size		__nv_reservedSMEM_offset_0_alias, 0, 64
	.other		__nv_reservedSMEM_offset_0_alias,@"STO_CUDA_RESERVED_SHARED STV_DEFAULT"
__nv_reservedSMEM_offset_0_alias:
	.zero		0
.nv.shared.reserved.0:
	.zero		64
	.weak		__nv_reservedSMEM_allocation_phase
	.type		__nv_reservedSMEM_allocation_phase,@object
	.size		__nv_reservedSMEM_allocation_phase,(.L_0 - __nv_reservedSMEM_allocation_phase)
__nv_reservedSMEM_allocation_phase:
	.zero		1
.L_0:
	.zero		7
	.weak		__nv_reservedSMEM_devtool_atexit_pc
	.type		__nv_reservedSMEM_devtool_atexit_pc,@object
	.size		__nv_reservedSMEM_devtool_atexit_pc,(__nv_reservedSMEM_allocation_mask - __nv_reservedSMEM_devtool_atexit_pc)
__nv_reservedSMEM_devtool_atexit_pc:
	.zero		8
	.weak		__nv_reservedSMEM_allocation_mask
	.type		__nv_reservedSMEM_allocation_mask,@object
	.size		__nv_reservedSMEM_allocation_mask,(.L_2 - __nv_reservedSMEM_allocation_mask)
__nv_reservedSMEM_allocation_mask:
	.zero		4
.L_2:


//--------------------- .nv.constant0.gluon_tcgen05 --------------------------
	.section	.nv.constant0.gluon_tcgen05,"a",@progbits
	.sectionflags	@""
	.align	4
.nv.constant0.gluon_tcgen05:
	.zero		976


//--------------------- SYMBOLS --------------------------

	.type		.nv.reservedSmem.offset0,@object
	.size		.nv.reservedSmem.offset0,0x4
	.type		.nv.reservedSmem.cap,@object
	.size		.nv.reservedSmem.cap,0x4
